//
// Generated by NVIDIA NVVM Compiler
//
// Compiler Build ID: CL-36424714
// Cuda compilation tools, release 13.0, V13.0.88
// Based on NVVM 20.0.0
//

.version 9.0
.target sm_100
.address_size 64

	// .globl	_Z22assign_clusters_kernelP5PointPiS0_Pfjj
.func  (.param .b64 func_retval0) __internal_accurate_pow
(
	.param .b64 __internal_accurate_pow_param_0
)
;

.visible .entry _Z22assign_clusters_kernelP5PointPiS0_Pfjj(
	.param .u64 .ptr .align 1 _Z22assign_clusters_kernelP5PointPiS0_Pfjj_param_0,
	.param .u64 .ptr .align 1 _Z22assign_clusters_kernelP5PointPiS0_Pfjj_param_1,
	.param .u64 .ptr .align 1 _Z22assign_clusters_kernelP5PointPiS0_Pfjj_param_2,
	.param .u64 .ptr .align 1 _Z22assign_clusters_kernelP5PointPiS0_Pfjj_param_3,
	.param .u32 _Z22assign_clusters_kernelP5PointPiS0_Pfjj_param_4,
	.param .u32 _Z22assign_clusters_kernelP5PointPiS0_Pfjj_param_5
)
{
	.reg .pred 	%p<109>;
	.reg .b32 	%r<203>;
	.reg .b32 	%f<91>;
	.reg .b64 	%rd<43>;
	.reg .b64 	%fd<104>;

	ld.param.u64 	%rd13, [_Z22assign_clusters_kernelP5PointPiS0_Pfjj_param_0];
	ld.param.u64 	%rd15, [_Z22assign_clusters_kernelP5PointPiS0_Pfjj_param_2];
	ld.param.u64 	%rd16, [_Z22assign_clusters_kernelP5PointPiS0_Pfjj_param_3];
	ld.param.u32 	%r59, [_Z22assign_clusters_kernelP5PointPiS0_Pfjj_param_4];
	ld.param.u32 	%r58, [_Z22assign_clusters_kernelP5PointPiS0_Pfjj_param_5];
	cvta.to.global.u64 	%rd1, %rd15;
	cvta.to.global.u64 	%rd2, %rd16;
	mov.u32 	%r60, %tid.x;
	mov.u32 	%r61, %ctaid.x;
	mov.u32 	%r62, %ntid.x;
	mad.lo.s32 	%r1, %r61, %r62, %r60;
	setp.ge.u32 	%p2, %r1, %r59;
	@%p2 bra 	$L__BB0_52;
	mul.lo.s32 	%r2, %r58, %r1;
	setp.eq.s32 	%p3, %r58, 0;
	@%p3 bra 	$L__BB0_37;
	cvta.to.global.u64 	%rd17, %rd13;
	mul.wide.u32 	%rd18, %r1, 8;
	add.s64 	%rd3, %rd17, %rd18;
	mov.f64 	%fd40, 0d4000000000000000;
	{
	.reg .b32 %temp; 
	mov.b64 	{%temp, %r3}, %fd40;
	}
	and.b32  	%r4, %r3, 2146435072;
	setp.eq.s32 	%p4, %r4, 1062207488;
	setp.lt.s32 	%p5, %r3, 0;
	selp.b32 	%r5, 0, 2146435072, %p5;
	and.b32  	%r64, %r3, 2147483647;
	setp.ne.s32 	%p6, %r64, 1071644672;
	and.pred  	%p1, %p4, %p6;
	or.b32  	%r6, %r5, -2147483648;
	setp.eq.s32 	%p7, %r58, 1;
	mov.b32 	%r184, 0;
	@%p7 bra 	$L__BB0_25;
	and.b32  	%r184, %r58, -2;
	neg.s32 	%r183, %r184;
	add.s64 	%rd41, %rd1, 8;
	mov.u32 	%r182, %r2;
$L__BB0_4:
	setp.lt.s32 	%p8, %r3, 0;
	setp.eq.s32 	%p9, %r4, 1062207488;
	ld.global.f32 	%f17, [%rd3];
	ld.global.f32 	%f18, [%rd41+-8];
	sub.f32 	%f1, %f17, %f18;
	ld.global.f32 	%f19, [%rd3+4];
	ld.global.f32 	%f20, [%rd41+-4];
	sub.f32 	%f2, %f19, %f20;
	cvt.f64.f32 	%fd1, %f1;
	{
	.reg .b32 %temp; 
	mov.b64 	{%temp, %r10}, %fd1;
	}
	abs.f64 	%fd2, %fd1;
	{ // callseq 0, 0
	.param .b64 param0;
	st.param.f64 	[param0], %fd2;
	.param .b64 retval0;
	call.uni (retval0), 
	__internal_accurate_pow, 
	(
	param0
	);
	ld.param.f64 	%fd41, [retval0];
	} // callseq 0
	setp.lt.s32 	%p11, %r10, 0;
	neg.f64 	%fd43, %fd41;
	selp.f64 	%fd44, %fd43, %fd41, %p9;
	selp.f64 	%fd45, %fd44, %fd41, %p11;
	setp.eq.f32 	%p12, %f1, 0f00000000;
	selp.b32 	%r66, %r10, 0, %p9;
	or.b32  	%r67, %r66, 2146435072;
	selp.b32 	%r68, %r67, %r66, %p8;
	mov.b32 	%r69, 0;
	mov.b64 	%fd46, {%r69, %r68};
	selp.f64 	%fd98, %fd46, %fd45, %p12;
	add.f64 	%fd47, %fd1, 0d4000000000000000;
	{
	.reg .b32 %temp; 
	mov.b64 	{%temp, %r70}, %fd47;
	}
	and.b32  	%r71, %r70, 2146435072;
	setp.ne.s32 	%p13, %r71, 2146435072;
	@%p13 bra 	$L__BB0_9;
	setp.num.f32 	%p14, %f1, %f1;
	@%p14 bra 	$L__BB0_7;
	mov.f64 	%fd48, 0d4000000000000000;
	add.rn.f64 	%fd98, %fd1, %fd48;
	bra.uni 	$L__BB0_9;
$L__BB0_7:
	setp.neu.f64 	%p15, %fd2, 0d7FF0000000000000;
	@%p15 bra 	$L__BB0_9;
	setp.lt.s32 	%p16, %r10, 0;
	selp.b32 	%r72, %r6, %r5, %p1;
	selp.b32 	%r73, %r72, %r5, %p16;
	mov.b32 	%r74, 0;
	mov.b64 	%fd98, {%r74, %r73};
$L__BB0_9:
	setp.lt.s32 	%p17, %r3, 0;
	setp.eq.s32 	%p18, %r4, 1062207488;
	setp.eq.f32 	%p20, %f1, 0f3F800000;
	selp.f64 	%fd7, 0d3FF0000000000000, %fd98, %p20;
	cvt.f64.f32 	%fd8, %f2;
	{
	.reg .b32 %temp; 
	mov.b64 	{%temp, %r11}, %fd8;
	}
	abs.f64 	%fd9, %fd8;
	{ // callseq 1, 0
	.param .b64 param0;
	st.param.f64 	[param0], %fd9;
	.param .b64 retval0;
	call.uni (retval0), 
	__internal_accurate_pow, 
	(
	param0
	);
	ld.param.f64 	%fd49, [retval0];
	} // callseq 1
	setp.lt.s32 	%p21, %r11, 0;
	neg.f64 	%fd51, %fd49;
	selp.f64 	%fd52, %fd51, %fd49, %p18;
	selp.f64 	%fd53, %fd52, %fd49, %p21;
	setp.eq.f32 	%p22, %f2, 0f00000000;
	selp.b32 	%r75, %r11, 0, %p18;
	or.b32  	%r76, %r75, 2146435072;
	selp.b32 	%r77, %r76, %r75, %p17;
	mov.b32 	%r78, 0;
	mov.b64 	%fd54, {%r78, %r77};
	selp.f64 	%fd99, %fd54, %fd53, %p22;
	add.f64 	%fd55, %fd8, 0d4000000000000000;
	{
	.reg .b32 %temp; 
	mov.b64 	{%temp, %r79}, %fd55;
	}
	and.b32  	%r80, %r79, 2146435072;
	setp.ne.s32 	%p23, %r80, 2146435072;
	@%p23 bra 	$L__BB0_14;
	setp.num.f32 	%p24, %f2, %f2;
	@%p24 bra 	$L__BB0_12;
	mov.f64 	%fd56, 0d4000000000000000;
	add.rn.f64 	%fd99, %fd8, %fd56;
	bra.uni 	$L__BB0_14;
$L__BB0_12:
	setp.neu.f64 	%p25, %fd9, 0d7FF0000000000000;
	@%p25 bra 	$L__BB0_14;
	setp.lt.s32 	%p26, %r11, 0;
	selp.b32 	%r81, %r6, %r5, %p1;
	selp.b32 	%r82, %r81, %r5, %p26;
	mov.b32 	%r83, 0;
	mov.b64 	%fd99, {%r83, %r82};
$L__BB0_14:
	mul.wide.s32 	%rd19, %r182, 4;
	add.s64 	%rd20, %rd2, %rd19;
	add.s64 	%rd6, %rd20, 4;
	setp.lt.s32 	%p27, %r3, 0;
	setp.eq.s32 	%p28, %r4, 1062207488;
	setp.eq.f32 	%p30, %f2, 0f3F800000;
	selp.f64 	%fd57, 0d3FF0000000000000, %fd99, %p30;
	add.f64 	%fd58, %fd7, %fd57;
	sqrt.rn.f64 	%fd59, %fd58;
	cvt.rn.f32.f64 	%f21, %fd59;
	st.global.f32 	[%rd20], %f21;
	ld.global.f32 	%f22, [%rd3];
	ld.global.f32 	%f23, [%rd41];
	sub.f32 	%f3, %f22, %f23;
	ld.global.f32 	%f24, [%rd3+4];
	ld.global.f32 	%f25, [%rd41+4];
	sub.f32 	%f4, %f24, %f25;
	cvt.f64.f32 	%fd14, %f3;
	{
	.reg .b32 %temp; 
	mov.b64 	{%temp, %r12}, %fd14;
	}
	abs.f64 	%fd15, %fd14;
	{ // callseq 2, 0
	.param .b64 param0;
	st.param.f64 	[param0], %fd15;
	.param .b64 retval0;
	call.uni (retval0), 
	__internal_accurate_pow, 
	(
	param0
	);
	ld.param.f64 	%fd60, [retval0];
	} // callseq 2
	setp.lt.s32 	%p31, %r12, 0;
	neg.f64 	%fd62, %fd60;
	selp.f64 	%fd63, %fd62, %fd60, %p28;
	selp.f64 	%fd64, %fd63, %fd60, %p31;
	setp.eq.f32 	%p32, %f3, 0f00000000;
	selp.b32 	%r84, %r12, 0, %p28;
	or.b32  	%r85, %r84, 2146435072;
	selp.b32 	%r86, %r85, %r84, %p27;
	mov.b32 	%r87, 0;
	mov.b64 	%fd65, {%r87, %r86};
	selp.f64 	%fd100, %fd65, %fd64, %p32;
	add.f64 	%fd66, %fd14, 0d4000000000000000;
	{
	.reg .b32 %temp; 
	mov.b64 	{%temp, %r88}, %fd66;
	}
	and.b32  	%r89, %r88, 2146435072;
	setp.ne.s32 	%p33, %r89, 2146435072;
	@%p33 bra 	$L__BB0_19;
	setp.nan.f32 	%p34, %f3, %f3;
	@%p34 bra 	$L__BB0_18;
	setp.neu.f64 	%p35, %fd15, 0d7FF0000000000000;
	@%p35 bra 	$L__BB0_19;
	setp.lt.s32 	%p36, %r12, 0;
	selp.b32 	%r90, %r6, %r5, %p1;
	selp.b32 	%r91, %r90, %r5, %p36;
	mov.b32 	%r92, 0;
	mov.b64 	%fd100, {%r92, %r91};
	bra.uni 	$L__BB0_19;
$L__BB0_18:
	mov.f64 	%fd67, 0d4000000000000000;
	add.rn.f64 	%fd100, %fd14, %fd67;
$L__BB0_19:
	setp.lt.s32 	%p37, %r3, 0;
	setp.eq.s32 	%p38, %r4, 1062207488;
	setp.eq.f32 	%p40, %f3, 0f3F800000;
	selp.f64 	%fd20, 0d3FF0000000000000, %fd100, %p40;
	cvt.f64.f32 	%fd21, %f4;
	{
	.reg .b32 %temp; 
	mov.b64 	{%temp, %r13}, %fd21;
	}
	abs.f64 	%fd22, %fd21;
	{ // callseq 3, 0
	.param .b64 param0;
	st.param.f64 	[param0], %fd22;
	.param .b64 retval0;
	call.uni (retval0), 
	__internal_accurate_pow, 
	(
	param0
	);
	ld.param.f64 	%fd68, [retval0];
	} // callseq 3
	setp.lt.s32 	%p41, %r13, 0;
	neg.f64 	%fd70, %fd68;
	selp.f64 	%fd71, %fd70, %fd68, %p38;
	selp.f64 	%fd72, %fd71, %fd68, %p41;
	setp.eq.f32 	%p42, %f4, 0f00000000;
	selp.b32 	%r93, %r13, 0, %p38;
	or.b32  	%r94, %r93, 2146435072;
	selp.b32 	%r95, %r94, %r93, %p37;
	mov.b32 	%r96, 0;
	mov.b64 	%fd73, {%r96, %r95};
	selp.f64 	%fd101, %fd73, %fd72, %p42;
	add.f64 	%fd74, %fd21, 0d4000000000000000;
	{
	.reg .b32 %temp; 
	mov.b64 	{%temp, %r97}, %fd74;
	}
	and.b32  	%r98, %r97, 2146435072;
	setp.ne.s32 	%p43, %r98, 2146435072;
	@%p43 bra 	$L__BB0_24;
	setp.nan.f32 	%p44, %f4, %f4;
	@%p44 bra 	$L__BB0_23;
	setp.neu.f64 	%p45, %fd22, 0d7FF0000000000000;
	@%p45 bra 	$L__BB0_24;
	setp.lt.s32 	%p46, %r13, 0;
	selp.b32 	%r99, %r6, %r5, %p1;
	selp.b32 	%r100, %r99, %r5, %p46;
	mov.b32 	%r101, 0;
	mov.b64 	%fd101, {%r101, %r100};
	bra.uni 	$L__BB0_24;
$L__BB0_23:
	mov.f64 	%fd75, 0d4000000000000000;
	add.rn.f64 	%fd101, %fd21, %fd75;
$L__BB0_24:
	setp.eq.f32 	%p47, %f4, 0f3F800000;
	selp.f64 	%fd76, 0d3FF0000000000000, %fd101, %p47;
	add.f64 	%fd77, %fd20, %fd76;
	sqrt.rn.f64 	%fd78, %fd77;
	cvt.rn.f32.f64 	%f26, %fd78;
	st.global.f32 	[%rd6], %f26;
	add.s32 	%r183, %r183, 2;
	add.s32 	%r182, %r182, 2;
	add.s64 	%rd41, %rd41, 16;
	setp.ne.s32 	%p48, %r183, 0;
	@%p48 bra 	$L__BB0_4;
$L__BB0_25:
	and.b32  	%r102, %r58, 1;
	setp.eq.b32 	%p49, %r102, 1;
	not.pred 	%p50, %p49;
	@%p50 bra 	$L__BB0_37;
	ld.param.u64 	%rd40, [_Z22assign_clusters_kernelP5PointPiS0_Pfjj_param_2];
	setp.lt.s32 	%p51, %r3, 0;
	setp.eq.s32 	%p52, %r4, 1062207488;
	ld.global.f32 	%f27, [%rd3];
	cvta.to.global.u64 	%rd21, %rd40;
	mul.wide.u32 	%rd22, %r184, 8;
	add.s64 	%rd23, %rd21, %rd22;
	ld.global.f32 	%f28, [%rd23];
	sub.f32 	%f5, %f27, %f28;
	ld.global.f32 	%f29, [%rd3+4];
	ld.global.f32 	%f30, [%rd23+4];
	sub.f32 	%f6, %f29, %f30;
	cvt.f64.f32 	%fd27, %f5;
	{
	.reg .b32 %temp; 
	mov.b64 	{%temp, %r18}, %fd27;
	}
	abs.f64 	%fd28, %fd27;
	{ // callseq 4, 0
	.param .b64 param0;
	st.param.f64 	[param0], %fd28;
	.param .b64 retval0;
	call.uni (retval0), 
	__internal_accurate_pow, 
	(
	param0
	);
	ld.param.f64 	%fd79, [retval0];
	} // callseq 4
	setp.lt.s32 	%p54, %r18, 0;
	neg.f64 	%fd81, %fd79;
	selp.f64 	%fd82, %fd81, %fd79, %p52;
	selp.f64 	%fd83, %fd82, %fd79, %p54;
	setp.eq.f32 	%p55, %f5, 0f00000000;
	selp.b32 	%r103, %r18, 0, %p52;
	or.b32  	%r104, %r103, 2146435072;
	selp.b32 	%r105, %r104, %r103, %p51;
	mov.b32 	%r106, 0;
	mov.b64 	%fd84, {%r106, %r105};
	selp.f64 	%fd102, %fd84, %fd83, %p55;
	add.f64 	%fd85, %fd27, 0d4000000000000000;
	{
	.reg .b32 %temp; 
	mov.b64 	{%temp, %r107}, %fd85;
	}
	and.b32  	%r108, %r107, 2146435072;
	setp.ne.s32 	%p56, %r108, 2146435072;
	@%p56 bra 	$L__BB0_31;
	setp.nan.f32 	%p57, %f5, %f5;
	@%p57 bra 	$L__BB0_30;
	setp.neu.f64 	%p58, %fd28, 0d7FF0000000000000;
	@%p58 bra 	$L__BB0_31;
	setp.lt.s32 	%p59, %r18, 0;
	selp.b32 	%r109, %r6, %r5, %p1;
	selp.b32 	%r110, %r109, %r5, %p59;
	mov.b32 	%r111, 0;
	mov.b64 	%fd102, {%r111, %r110};
	bra.uni 	$L__BB0_31;
$L__BB0_30:
	mov.f64 	%fd86, 0d4000000000000000;
	add.rn.f64 	%fd102, %fd27, %fd86;
$L__BB0_31:
	setp.lt.s32 	%p60, %r3, 0;
	setp.eq.s32 	%p61, %r4, 1062207488;
	setp.eq.f32 	%p63, %f5, 0f3F800000;
	selp.f64 	%fd33, 0d3FF0000000000000, %fd102, %p63;
	cvt.f64.f32 	%fd34, %f6;
	{
	.reg .b32 %temp; 
	mov.b64 	{%temp, %r19}, %fd34;
	}
	abs.f64 	%fd35, %fd34;
	{ // callseq 5, 0
	.param .b64 param0;
	st.param.f64 	[param0], %fd35;
	.param .b64 retval0;
	call.uni (retval0), 
	__internal_accurate_pow, 
	(
	param0
	);
	ld.param.f64 	%fd87, [retval0];
	} // callseq 5
	setp.lt.s32 	%p64, %r19, 0;
	neg.f64 	%fd89, %fd87;
	selp.f64 	%fd90, %fd89, %fd87, %p61;
	selp.f64 	%fd91, %fd90, %fd87, %p64;
	setp.eq.f32 	%p65, %f6, 0f00000000;
	selp.b32 	%r112, %r19, 0, %p61;
	or.b32  	%r113, %r112, 2146435072;
	selp.b32 	%r114, %r113, %r112, %p60;
	mov.b32 	%r115, 0;
	mov.b64 	%fd92, {%r115, %r114};
	selp.f64 	%fd103, %fd92, %fd91, %p65;
	add.f64 	%fd93, %fd34, 0d4000000000000000;
	{
	.reg .b32 %temp; 
	mov.b64 	{%temp, %r116}, %fd93;
	}
	and.b32  	%r117, %r116, 2146435072;
	setp.ne.s32 	%p66, %r117, 2146435072;
	@%p66 bra 	$L__BB0_36;
	setp.nan.f32 	%p67, %f6, %f6;
	@%p67 bra 	$L__BB0_35;
	setp.neu.f64 	%p68, %fd35, 0d7FF0000000000000;
	@%p68 bra 	$L__BB0_36;
	setp.lt.s32 	%p69, %r19, 0;
	selp.b32 	%r118, %r6, %r5, %p1;
	selp.b32 	%r119, %r118, %r5, %p69;
	mov.b32 	%r120, 0;
	mov.b64 	%fd103, {%r120, %r119};
	bra.uni 	$L__BB0_36;
$L__BB0_35:
	mov.f64 	%fd94, 0d4000000000000000;
	add.rn.f64 	%fd103, %fd34, %fd94;
$L__BB0_36:
	setp.eq.f32 	%p70, %f6, 0f3F800000;
	selp.f64 	%fd95, 0d3FF0000000000000, %fd103, %p70;
	add.f64 	%fd96, %fd33, %fd95;
	sqrt.rn.f64 	%fd97, %fd96;
	cvt.rn.f32.f64 	%f31, %fd97;
	add.s32 	%r121, %r184, %r2;
	mul.wide.s32 	%rd24, %r121, 4;
	add.s64 	%rd25, %rd2, %rd24;
	st.global.f32 	[%rd25], %f31;
$L__BB0_37:
	setp.lt.u32 	%p71, %r58, 2;
	mov.u32 	%r202, %r2;
	@%p71 bra 	$L__BB0_51;
	mul.wide.s32 	%rd26, %r2, 4;
	add.s64 	%rd8, %rd2, %rd26;
	ld.global.f32 	%f88, [%rd8];
	add.s32 	%r20, %r58, -1;
	add.s32 	%r124, %r58, -2;
	and.b32  	%r21, %r20, 15;
	setp.lt.u32 	%p72, %r124, 15;
	mov.b32 	%r193, 1;
	mov.u32 	%r202, %r2;
	@%p72 bra 	$L__BB0_42;
	and.b32  	%r126, %r20, -16;
	neg.s32 	%r187, %r126;
	add.s64 	%rd28, %rd26, %rd2;
	add.s64 	%rd42, %rd28, 32;
	mov.b32 	%r185, 8;
	mov.u32 	%r186, %r2;
	mov.u32 	%r202, %r2;
$L__BB0_40:
	.pragma "nounroll";
	add.s32 	%r127, %r186, 1;
	ld.global.f32 	%f32, [%rd42+-28];
	setp.gt.f32 	%p73, %f88, %f32;
	selp.f32 	%f33, %f32, %f88, %p73;
	selp.b32 	%r128, %r127, %r202, %p73;
	add.s32 	%r129, %r186, 2;
	ld.global.f32 	%f34, [%rd42+-24];
	setp.gt.f32 	%p74, %f33, %f34;
	selp.f32 	%f35, %f34, %f33, %p74;
	selp.b32 	%r130, %r129, %r128, %p74;
	add.s32 	%r131, %r186, 3;
	ld.global.f32 	%f36, [%rd42+-20];
	setp.gt.f32 	%p75, %f35, %f36;
	selp.f32 	%f37, %f36, %f35, %p75;
	selp.b32 	%r132, %r131, %r130, %p75;
	add.s32 	%r133, %r186, 4;
	ld.global.f32 	%f38, [%rd42+-16];
	setp.gt.f32 	%p76, %f37, %f38;
	selp.f32 	%f39, %f38, %f37, %p76;
	selp.b32 	%r134, %r133, %r132, %p76;
	add.s32 	%r135, %r186, 5;
	ld.global.f32 	%f40, [%rd42+-12];
	setp.gt.f32 	%p77, %f39, %f40;
	selp.f32 	%f41, %f40, %f39, %p77;
	selp.b32 	%r136, %r135, %r134, %p77;
	add.s32 	%r137, %r186, 6;
	ld.global.f32 	%f42, [%rd42+-8];
	setp.gt.f32 	%p78, %f41, %f42;
	selp.f32 	%f43, %f42, %f41, %p78;
	selp.b32 	%r138, %r137, %r136, %p78;
	add.s32 	%r139, %r186, 7;
	ld.global.f32 	%f44, [%rd42+-4];
	setp.gt.f32 	%p79, %f43, %f44;
	selp.f32 	%f45, %f44, %f43, %p79;
	selp.b32 	%r140, %r139, %r138, %p79;
	add.s32 	%r141, %r186, 8;
	ld.global.f32 	%f46, [%rd42];
	setp.gt.f32 	%p80, %f45, %f46;
	selp.f32 	%f47, %f46, %f45, %p80;
	selp.b32 	%r142, %r141, %r140, %p80;
	add.s32 	%r143, %r186, 9;
	ld.global.f32 	%f48, [%rd42+4];
	setp.gt.f32 	%p81, %f47, %f48;
	selp.f32 	%f49, %f48, %f47, %p81;
	selp.b32 	%r144, %r143, %r142, %p81;
	add.s32 	%r145, %r186, 10;
	ld.global.f32 	%f50, [%rd42+8];
	setp.gt.f32 	%p82, %f49, %f50;
	selp.f32 	%f51, %f50, %f49, %p82;
	selp.b32 	%r146, %r145, %r144, %p82;
	add.s32 	%r147, %r186, 11;
	ld.global.f32 	%f52, [%rd42+12];
	setp.gt.f32 	%p83, %f51, %f52;
	selp.f32 	%f53, %f52, %f51, %p83;
	selp.b32 	%r148, %r147, %r146, %p83;
	add.s32 	%r149, %r186, 12;
	ld.global.f32 	%f54, [%rd42+16];
	setp.gt.f32 	%p84, %f53, %f54;
	selp.f32 	%f55, %f54, %f53, %p84;
	selp.b32 	%r150, %r149, %r148, %p84;
	add.s32 	%r151, %r186, 13;
	ld.global.f32 	%f56, [%rd42+20];
	setp.gt.f32 	%p85, %f55, %f56;
	selp.f32 	%f57, %f56, %f55, %p85;
	selp.b32 	%r152, %r151, %r150, %p85;
	add.s32 	%r153, %r186, 14;
	ld.global.f32 	%f58, [%rd42+24];
	setp.gt.f32 	%p86, %f57, %f58;
	selp.f32 	%f59, %f58, %f57, %p86;
	selp.b32 	%r154, %r153, %r152, %p86;
	add.s32 	%r155, %r186, 15;
	ld.global.f32 	%f60, [%rd42+28];
	setp.gt.f32 	%p87, %f59, %f60;
	selp.f32 	%f61, %f60, %f59, %p87;
	selp.b32 	%r156, %r155, %r154, %p87;
	add.s32 	%r186, %r186, 16;
	ld.global.f32 	%f62, [%rd42+32];
	setp.gt.f32 	%p88, %f61, %f62;
	selp.f32 	%f88, %f62, %f61, %p88;
	selp.b32 	%r202, %r186, %r156, %p88;
	add.s32 	%r187, %r187, 16;
	add.s64 	%rd42, %rd42, 64;
	add.s32 	%r185, %r185, 16;
	setp.ne.s32 	%p89, %r187, 0;
	@%p89 bra 	$L__BB0_40;
	add.s32 	%r193, %r185, -7;
$L__BB0_42:
	setp.eq.s32 	%p90, %r21, 0;
	@%p90 bra 	$L__BB0_51;
	and.b32  	%r35, %r20, 7;
	setp.lt.u32 	%p91, %r21, 8;
	@%p91 bra 	$L__BB0_45;
	add.s32 	%r158, %r193, %r2;
	mul.wide.s32 	%rd29, %r193, 4;
	add.s64 	%rd30, %rd8, %rd29;
	ld.global.f32 	%f63, [%rd30];
	setp.gt.f32 	%p92, %f88, %f63;
	selp.f32 	%f64, %f63, %f88, %p92;
	selp.b32 	%r159, %r158, %r202, %p92;
	add.s32 	%r160, %r158, 1;
	ld.global.f32 	%f65, [%rd30+4];
	setp.gt.f32 	%p93, %f64, %f65;
	selp.f32 	%f66, %f65, %f64, %p93;
	selp.b32 	%r161, %r160, %r159, %p93;
	add.s32 	%r162, %r158, 2;
	ld.global.f32 	%f67, [%rd30+8];
	setp.gt.f32 	%p94, %f66, %f67;
	selp.f32 	%f68, %f67, %f66, %p94;
	selp.b32 	%r163, %r162, %r161, %p94;
	add.s32 	%r164, %r158, 3;
	ld.global.f32 	%f69, [%rd30+12];
	setp.gt.f32 	%p95, %f68, %f69;
	selp.f32 	%f70, %f69, %f68, %p95;
	selp.b32 	%r165, %r164, %r163, %p95;
	add.s32 	%r166, %r158, 4;
	ld.global.f32 	%f71, [%rd30+16];
	setp.gt.f32 	%p96, %f70, %f71;
	selp.f32 	%f72, %f71, %f70, %p96;
	selp.b32 	%r167, %r166, %r165, %p96;
	add.s32 	%r168, %r158, 5;
	ld.global.f32 	%f73, [%rd30+20];
	setp.gt.f32 	%p97, %f72, %f73;
	selp.f32 	%f74, %f73, %f72, %p97;
	selp.b32 	%r169, %r168, %r167, %p97;
	add.s32 	%r170, %r158, 6;
	ld.global.f32 	%f75, [%rd30+24];
	setp.gt.f32 	%p98, %f74, %f75;
	selp.f32 	%f76, %f75, %f74, %p98;
	selp.b32 	%r171, %r170, %r169, %p98;
	add.s32 	%r172, %r158, 7;
	ld.global.f32 	%f77, [%rd30+28];
	setp.gt.f32 	%p99, %f76, %f77;
	selp.f32 	%f88, %f77, %f76, %p99;
	selp.b32 	%r202, %r172, %r171, %p99;
	add.s32 	%r193, %r193, 8;
$L__BB0_45:
	setp.eq.s32 	%p100, %r35, 0;
	@%p100 bra 	$L__BB0_51;
	and.b32  	%r41, %r20, 3;
	setp.lt.u32 	%p101, %r35, 4;
	@%p101 bra 	$L__BB0_48;
	add.s32 	%r174, %r193, %r2;
	mul.wide.s32 	%rd31, %r193, 4;
	add.s64 	%rd32, %rd8, %rd31;
	ld.global.f32 	%f78, [%rd32];
	setp.gt.f32 	%p102, %f88, %f78;
	selp.f32 	%f79, %f78, %f88, %p102;
	selp.b32 	%r175, %r174, %r202, %p102;
	add.s32 	%r176, %r174, 1;
	ld.global.f32 	%f80, [%rd32+4];
	setp.gt.f32 	%p103, %f79, %f80;
	selp.f32 	%f81, %f80, %f79, %p103;
	selp.b32 	%r177, %r176, %r175, %p103;
	add.s32 	%r178, %r174, 2;
	ld.global.f32 	%f82, [%rd32+8];
	setp.gt.f32 	%p104, %f81, %f82;
	selp.f32 	%f83, %f82, %f81, %p104;
	selp.b32 	%r179, %r178, %r177, %p104;
	add.s32 	%r180, %r174, 3;
	ld.global.f32 	%f84, [%rd32+12];
	setp.gt.f32 	%p105, %f83, %f84;
	selp.f32 	%f88, %f84, %f83, %p105;
	selp.b32 	%r202, %r180, %r179, %p105;
	add.s32 	%r193, %r193, 4;
$L__BB0_48:
	setp.eq.s32 	%p106, %r41, 0;
	@%p106 bra 	$L__BB0_51;
	add.s32 	%r199, %r193, %r2;
	neg.s32 	%r198, %r41;
$L__BB0_50:
	.pragma "nounroll";
	mul.wide.s32 	%rd34, %r193, 4;
	add.s64 	%rd35, %rd8, %rd34;
	ld.global.f32 	%f85, [%rd35];
	setp.gt.f32 	%p107, %f88, %f85;
	selp.f32 	%f88, %f85, %f88, %p107;
	selp.b32 	%r202, %r199, %r202, %p107;
	add.s32 	%r193, %r193, 1;
	add.s32 	%r199, %r199, 1;
	add.s32 	%r198, %r198, 1;
	setp.ne.s32 	%p108, %r198, 0;
	@%p108 bra 	$L__BB0_50;
$L__BB0_51:
	ld.param.u64 	%rd39, [_Z22assign_clusters_kernelP5PointPiS0_Pfjj_param_1];
	sub.s32 	%r181, %r202, %r2;
	cvta.to.global.u64 	%rd36, %rd39;
	mul.wide.u32 	%rd37, %r1, 4;
	add.s64 	%rd38, %rd36, %rd37;
	st.global.u32 	[%rd38], %r181;
$L__BB0_52:
	ret;

}
.func  (.param .b64 func_retval0) __internal_accurate_pow(
	.param .b64 __internal_accurate_pow_param_0
)
{
	.reg .pred 	%p<8>;
	.reg .b32 	%r<49>;
	.reg .b32 	%f<3>;
	.reg .b64 	%fd<109>;

	ld.param.f64 	%fd10, [__internal_accurate_pow_param_0];
	{
	.reg .b32 %temp; 
	mov.b64 	{%temp, %r46}, %fd10;
	}
	{
	.reg .b32 %temp; 
	mov.b64 	{%r45, %temp}, %fd10;
	}
	shr.u32 	%r47, %r46, 20;
	setp.gt.u32 	%p1, %r46, 1048575;
	@%p1 bra 	$L__BB1_2;
	mul.f64 	%fd11, %fd10, 0d4350000000000000;
	{
	.reg .b32 %temp; 
	mov.b64 	{%temp, %r46}, %fd11;
	}
	{
	.reg .b32 %temp; 
	mov.b64 	{%r45, %temp}, %fd11;
	}
	shr.u32 	%r16, %r46, 20;
	add.s32 	%r47, %r16, -54;
$L__BB1_2:
	add.s32 	%r48, %r47, -1023;
	and.b32  	%r17, %r46, -2146435073;
	or.b32  	%r18, %r17, 1072693248;
	mov.b64 	%fd107, {%r45, %r18};
	setp.lt.u32 	%p2, %r18, 1073127583;
	@%p2 bra 	$L__BB1_4;
	{
	.reg .b32 %temp; 
	mov.b64 	{%r19, %temp}, %fd107;
	}
	{
	.reg .b32 %temp; 
	mov.b64 	{%temp, %r20}, %fd107;
	}
	add.s32 	%r21, %r20, -1048576;
	mov.b64 	%fd107, {%r19, %r21};
	add.s32 	%r48, %r47, -1022;
$L__BB1_4:
	add.f64 	%fd12, %fd107, 0dBFF0000000000000;
	add.f64 	%fd13, %fd107, 0d3FF0000000000000;
	rcp.approx.ftz.f64 	%fd14, %fd13;
	neg.f64 	%fd15, %fd13;
	fma.rn.f64 	%fd16, %fd15, %fd14, 0d3FF0000000000000;
	fma.rn.f64 	%fd17, %fd16, %fd16, %fd16;
	fma.rn.f64 	%fd18, %fd17, %fd14, %fd14;
	mul.f64 	%fd19, %fd12, %fd18;
	fma.rn.f64 	%fd20, %fd12, %fd18, %fd19;
	mul.f64 	%fd21, %fd20, %fd20;
	fma.rn.f64 	%fd22, %fd21, 0d3EB0F5FF7D2CAFE2, 0d3ED0F5D241AD3B5A;
	fma.rn.f64 	%fd23, %fd22, %fd21, 0d3EF3B20A75488A3F;
	fma.rn.f64 	%fd24, %fd23, %fd21, 0d3F1745CDE4FAECD5;
	fma.rn.f64 	%fd25, %fd24, %fd21, 0d3F3C71C7258A578B;
	fma.rn.f64 	%fd26, %fd25, %fd21, 0d3F6249249242B910;
	fma.rn.f64 	%fd27, %fd26, %fd21, 0d3F89999999999DFB;
	sub.f64 	%fd28, %fd12, %fd20;
	add.f64 	%fd29, %fd28, %fd28;
	neg.f64 	%fd30, %fd20;
	fma.rn.f64 	%fd31, %fd30, %fd12, %fd29;
	mul.f64 	%fd32, %fd18, %fd31;
	fma.rn.f64 	%fd33, %fd21, %fd27, 0d3FB5555555555555;
	mov.f64 	%fd34, 0d3FB5555555555555;
	sub.f64 	%fd35, %fd34, %fd33;
	fma.rn.f64 	%fd36, %fd21, %fd27, %fd35;
	add.f64 	%fd37, %fd36, 0dBC46A4CB00B9E7B0;
	add.f64 	%fd38, %fd33, %fd37;
	sub.f64 	%fd39, %fd33, %fd38;
	add.f64 	%fd40, %fd37, %fd39;
	mul.rn.f64 	%fd41, %fd20, %fd20;
	neg.f64 	%fd42, %fd41;
	fma.rn.f64 	%fd43, %fd20, %fd20, %fd42;
	{
	.reg .b32 %temp; 
	mov.b64 	{%r22, %temp}, %fd32;
	}
	{
	.reg .b32 %temp; 
	mov.b64 	{%temp, %r23}, %fd32;
	}
	add.s32 	%r24, %r23, 1048576;
	mov.b64 	%fd44, {%r22, %r24};
	fma.rn.f64 	%fd45, %fd20, %fd44, %fd43;
	mul.rn.f64 	%fd46, %fd41, %fd20;
	neg.f64 	%fd47, %fd46;
	fma.rn.f64 	%fd48, %fd41, %fd20, %fd47;
	fma.rn.f64 	%fd49, %fd41, %fd32, %fd48;
	fma.rn.f64 	%fd50, %fd45, %fd20, %fd49;
	mul.rn.f64 	%fd51, %fd38, %fd46;
	neg.f64 	%fd52, %fd51;
	fma.rn.f64 	%fd53, %fd38, %fd46, %fd52;
	fma.rn.f64 	%fd54, %fd38, %fd50, %fd53;
	fma.rn.f64 	%fd55, %fd40, %fd46, %fd54;
	add.f64 	%fd56, %fd51, %fd55;
	sub.f64 	%fd57, %fd51, %fd56;
	add.f64 	%fd58, %fd55, %fd57;
	add.f64 	%fd59, %fd20, %fd56;
	sub.f64 	%fd60, %fd20, %fd59;
	add.f64 	%fd61, %fd56, %fd60;
	add.f64 	%fd62, %fd58, %fd61;
	add.f64 	%fd63, %fd32, %fd62;
	add.f64 	%fd64, %fd59, %fd63;
	sub.f64 	%fd65, %fd59, %fd64;
	add.f64 	%fd66, %fd63, %fd65;
	xor.b32  	%r25, %r48, -2147483648;
	mov.b32 	%r26, 1127219200;
	mov.b64 	%fd67, {%r25, %r26};
	mov.b32 	%r27, -2147483648;
	mov.b64 	%fd68, {%r27, %r26};
	sub.f64 	%fd69, %fd67, %fd68;
	fma.rn.f64 	%fd70, %fd69, 0d3FE62E42FEFA39EF, %fd64;
	fma.rn.f64 	%fd71, %fd69, 0dBFE62E42FEFA39EF, %fd70;
	sub.f64 	%fd72, %fd71, %fd64;
	sub.f64 	%fd73, %fd66, %fd72;
	fma.rn.f64 	%fd74, %fd69, 0d3C7ABC9E3B39803F, %fd73;
	add.f64 	%fd75, %fd70, %fd74;
	sub.f64 	%fd76, %fd70, %fd75;
	add.f64 	%fd77, %fd74, %fd76;
	mov.f64 	%fd78, 0d4000000000000000;
	{
	.reg .b32 %temp; 
	mov.b64 	{%temp, %r28}, %fd78;
	}
	{
	.reg .b32 %temp; 
	mov.b64 	{%r29, %temp}, %fd78;
	}
	shl.b32 	%r30, %r28, 1;
	setp.gt.u32 	%p3, %r30, -33554433;
	and.b32  	%r31, %r28, -15728641;
	selp.b32 	%r32, %r31, %r28, %p3;
	mov.b64 	%fd79, {%r29, %r32};
	mul.rn.f64 	%fd80, %fd75, %fd79;
	neg.f64 	%fd81, %fd80;
	fma.rn.f64 	%fd82, %fd75, %fd79, %fd81;
	fma.rn.f64 	%fd83, %fd77, %fd79, %fd82;
	add.f64 	%fd4, %fd80, %fd83;
	sub.f64 	%fd84, %fd80, %fd4;
	add.f64 	%fd5, %fd83, %fd84;
	fma.rn.f64 	%fd85, %fd4, 0d3FF71547652B82FE, 0d4338000000000000;
	{
	.reg .b32 %temp; 
	mov.b64 	{%r13, %temp}, %fd85;
	}
	mov.f64 	%fd86, 0dC338000000000000;
	add.rn.f64 	%fd87, %fd85, %fd86;
	fma.rn.f64 	%fd88, %fd87, 0dBFE62E42FEFA39EF, %fd4;
	fma.rn.f64 	%fd89, %fd87, 0dBC7ABC9E3B39803F, %fd88;
	fma.rn.f64 	%fd90, %fd89, 0d3E5ADE1569CE2BDF, 0d3E928AF3FCA213EA;
	fma.rn.f64 	%fd91, %fd90, %fd89, 0d3EC71DEE62401315;
	fma.rn.f64 	%fd92, %fd91, %fd89, 0d3EFA01997C89EB71;
	fma.rn.f64 	%fd93, %fd92, %fd89, 0d3F2A01A014761F65;
	fma.rn.f64 	%fd94, %fd93, %fd89, 0d3F56C16C1852B7AF;
	fma.rn.f64 	%fd95, %fd94, %fd89, 0d3F81111111122322;
	fma.rn.f64 	%fd96, %fd95, %fd89, 0d3FA55555555502A1;
	fma.rn.f64 	%fd97, %fd96, %fd89, 0d3FC5555555555511;
	fma.rn.f64 	%fd98, %fd97, %fd89, 0d3FE000000000000B;
	fma.rn.f64 	%fd99, %fd98, %fd89, 0d3FF0000000000000;
	fma.rn.f64 	%fd100, %fd99, %fd89, 0d3FF0000000000000;
	{
	.reg .b32 %temp; 
	mov.b64 	{%r14, %temp}, %fd100;
	}
	{
	.reg .b32 %temp; 
	mov.b64 	{%temp, %r15}, %fd100;
	}
	shl.b32 	%r33, %r13, 20;
	add.s32 	%r34, %r33, %r15;
	mov.b64 	%fd108, {%r14, %r34};
	{
	.reg .b32 %temp; 
	mov.b64 	{%temp, %r35}, %fd4;
	}
	mov.b32 	%f2, %r35;
	abs.f32 	%f1, %f2;
	setp.lt.f32 	%p4, %f1, 0f4086232B;
	@%p4 bra 	$L__BB1_7;
	setp.lt.f64 	%p5, %fd4, 0d0000000000000000;
	add.f64 	%fd101, %fd4, 0d7FF0000000000000;
	selp.f64 	%fd108, 0d0000000000000000, %fd101, %p5;
	setp.geu.f32 	%p6, %f1, 0f40874800;
	@%p6 bra 	$L__BB1_7;
	shr.u32 	%r36, %r13, 31;
	add.s32 	%r37, %r13, %r36;
	shr.s32 	%r38, %r37, 1;
	shl.b32 	%r39, %r38, 20;
	add.s32 	%r40, %r15, %r39;
	mov.b64 	%fd102, {%r14, %r40};
	sub.s32 	%r41, %r13, %r38;
	shl.b32 	%r42, %r41, 20;
	add.s32 	%r43, %r42, 1072693248;
	mov.b32 	%r44, 0;
	mov.b64 	%fd103, {%r44, %r43};
	mul.f64 	%fd108, %fd103, %fd102;
$L__BB1_7:
	abs.f64 	%fd104, %fd108;
	setp.eq.f64 	%p7, %fd104, 0d7FF0000000000000;
	fma.rn.f64 	%fd105, %fd108, %fd5, %fd108;
	selp.f64 	%fd106, %fd108, %fd105, %p7;
	st.param.f64 	[func_retval0], %fd106;
	ret;

}


// ===== COMPILED SASS (sm_100) =====

	.target	sm_100

	.elftype	@"ET_EXEC"


//--------------------- .note.nv.tkinfo           --------------------------
	.section	.note.nv.tkinfo,"",@"SHT_NOTE"
	.sectionflags	@"SHF_NOTE_NV_TKINFO"
	.tkinfo
        /*0018*/ 	.word	0x00000002
        /*0030*/ 	.string	""
        /*0030*/ 	.string	"ptxas"
        /*0030*/ 	.string	"Cuda compilation tools, release 13.0, V13.0.88"
        /*0030*/ 	.string	"Build cuda_13.0.r13.0/compiler.36424714_0"
        /*0030*/ 	.string	"-arch sm_100 -m 64 "



//--------------------- .note.nv.cuinfo           --------------------------
	.section	.note.nv.cuinfo,"",@"SHT_NOTE"
	.sectionflags	@"SHF_NOTE_NV_CUINFO"
        /*0018*/ 	.short	0x0002
        /*001a*/ 	.short	0x0064
        /*001c*/ 	.short	0x0082
	.zero		2


//--------------------- .nv.info                  --------------------------
	.section	.nv.info,"",@"SHT_CUDA_INFO"
	.align	4


	//----- nvinfo : EIATTR_REGCOUNT
	.align		4
        /*0000*/ 	.byte	0x04, 0x2f
        /*0002*/ 	.short	(.L_1 - .L_0)
	.align		4
.L_0:
        /*0004*/ 	.word	index@(_Z22assign_clusters_kernelP5PointPiS0_Pfjj)
        /*0008*/ 	.word	0x00000028


	//----- nvinfo : EIATTR_FRAME_SIZE
	.align		4
.L_1:
        /*000c*/ 	.byte	0x04, 0x11
        /*000e*/ 	.short	(.L_3 - .L_2)
	.align		4
.L_2:
        /*0010*/ 	.word	index@($_Z22assign_clusters_kernelP5PointPiS0_Pfjj$__internal_accurate_pow)
        /*0014*/ 	.word	0x00000000


	//----- nvinfo : EIATTR_FRAME_SIZE
	.align		4
.L_3:
        /*0018*/ 	.byte	0x04, 0x11
        /*001a*/ 	.short	(.L_5 - .L_4)
	.align		4
.L_4:
        /*001c*/ 	.word	index@($__internal_0_$__cuda_sm20_dsqrt_rn_f64_mediumpath_v1)
        /*0020*/ 	.word	0x00000000


	//----- nvinfo : EIATTR_FRAME_SIZE
	.align		4
.L_5:
        /*0024*/ 	.byte	0x04, 0x11
        /*0026*/ 	.short	(.L_7 - .L_6)
	.align		4
.L_6:
        /*0028*/ 	.word	index@(_Z22assign_clusters_kernelP5PointPiS0_Pfjj)
        /*002c*/ 	.word	0x00000000


	//----- nvinfo : EIATTR_MIN_STACK_SIZE
	.align		4
.L_7:
        /*0030*/ 	.byte	0x04, 0x12
        /*0032*/ 	.short	(.L_9 - .L_8)
	.align		4
.L_8:
        /*0034*/ 	.word	index@(_Z22assign_clusters_kernelP5PointPiS0_Pfjj)
        /*0038*/ 	.word	0x00000000
.L_9:


//--------------------- .nv.compat                --------------------------
	.section	.nv.compat,"",@"SHT_CUDA_COMPAT_INFO"
	.align	4
        /*0000*/ 	.byte	0x02, 0x09, 0x00, 0x00, 0x02, 0x02, 0x01, 0x00, 0x02, 0x05, 0x05, 0x00, 0x03, 0x07, 0x01, 0x01
        /*0010*/ 	.byte	0x02, 0x03, 0x00, 0x00, 0x02, 0x06, 0x01, 0x00, 0x04, 0x0b, 0x08, 0x00, 0x01, 0x00, 0x00, 0x00
        /*0020*/ 	.byte	0x00, 0x00, 0x00, 0x00


//--------------------- .nv.info._Z22assign_clusters_kernelP5PointPiS0_Pfjj --------------------------
	.section	.nv.info._Z22assign_clusters_kernelP5PointPiS0_Pfjj,"",@"SHT_CUDA_INFO"
	.sectionflags	@""
	.align	4


	//----- nvinfo : EIATTR_CUDA_API_VERSION
	.align		4
        /*0000*/ 	.byte	0x04, 0x37
        /*0002*/ 	.short	(.L_11 - .L_10)
.L_10:
        /*0004*/ 	.word	0x00000082


	//----- nvinfo : EIATTR_KPARAM_INFO
	.align		4
.L_11:
        /*0008*/ 	.byte	0x04, 0x17
        /*000a*/ 	.short	(.L_13 - .L_12)
.L_12:
        /*000c*/ 	.word	0x00000000
        /*0010*/ 	.short	0x0005
        /*0012*/ 	.short	0x0024
        /*0014*/ 	.byte	0x00, 0xf0, 0x11, 0x00


	//----- nvinfo : EIATTR_KPARAM_INFO
	.align		4
.L_13:
        /*0018*/ 	.byte	0x04, 0x17
        /*001a*/ 	.short	(.L_15 - .L_14)
.L_14:
        /*001c*/ 	.word	0x00000000
        /*0020*/ 	.short	0x0004
        /*0022*/ 	.short	0x0020
        /*0024*/ 	.byte	0x00, 0xf0, 0x11, 0x00


	//----- nvinfo : EIATTR_KPARAM_INFO
	.align		4
.L_15:
        /*0028*/ 	.byte	0x04, 0x17
        /*002a*/ 	.short	(.L_17 - .L_16)
.L_16:
        /*002c*/ 	.word	0x00000000
        /*0030*/ 	.short	0x0003
        /*0032*/ 	.short	0x0018
        /*0034*/ 	.byte	0x00, 0xf5, 0x21, 0x00


	//----- nvinfo : EIATTR_KPARAM_INFO
	.align		4
.L_17:
        /*0038*/ 	.byte	0x04, 0x17
        /*003a*/ 	.short	(.L_19 - .L_18)
.L_18:
        /*003c*/ 	.word	0x00000000
        /*0040*/ 	.short	0x0002
        /*0042*/ 	.short	0x0010
        /*0044*/ 	.byte	0x00, 0xf5, 0x21, 0x00


	//----- nvinfo : EIATTR_KPARAM_INFO
	.align		4
.L_19:
        /*0048*/ 	.byte	0x04, 0x17
        /*004a*/ 	.short	(.L_21 - .L_20)
.L_20:
        /*004c*/ 	.word	0x00000000
        /*0050*/ 	.short	0x0001
        /*0052*/ 	.short	0x0008
        /*0054*/ 	.byte	0x00, 0xf5, 0x21, 0x00


	//----- nvinfo : EIATTR_KPARAM_INFO
	.align		4
.L_21:
        /*0058*/ 	.byte	0x04, 0x17
        /*005a*/ 	.short	(.L_23 - .L_22)
.L_22:
        /*005c*/ 	.word	0x00000000
        /*0060*/ 	.short	0x0000
        /*0062*/ 	.short	0x0000
        /*0064*/ 	.byte	0x00, 0xf5, 0x21, 0x00


	//----- nvinfo : EIATTR_SPARSE_MMA_MASK
	.align		4
.L_23:
        /*0068*/ 	.byte	0x03, 0x50
        /*006a*/ 	.short	0x0000


	//----- nvinfo : EIATTR_MAXREG_COUNT
	.align		4
        /*006c*/ 	.byte	0x03, 0x1b
        /*006e*/ 	.short	0x00ff


	//----- nvinfo : EIATTR_MERCURY_ISA_VERSION
	.align		4
        /*0070*/ 	.byte	0x03, 0x5f
        /*0072*/ 	.short	0x0101


	//----- nvinfo : EIATTR_VRC_CTA_INIT_COUNT
	.align		4
        /*0074*/ 	.byte	0x02, 0x4a
	.zero		1
	.zero		1


	//----- nvinfo : EIATTR_EXIT_INSTR_OFFSETS
	.align		4
        /*0078*/ 	.byte	0x04, 0x1c
        /*007a*/ 	.short	(.L_25 - .L_24)


	//   ....[0]....
.L_24:
        /*007c*/ 	.word	0x00000070


	//   ....[1]....
        /*0080*/ 	.word	0x00001d80


	//----- nvinfo : EIATTR_CRS_STACK_SIZE
	.align		4
.L_25:
        /*0084*/ 	.byte	0x04, 0x1e
        /*0086*/ 	.short	(.L_27 - .L_26)
.L_26:
        /*0088*/ 	.word	0x00000000


	//----- nvinfo : EIATTR_CBANK_PARAM_SIZE
	.align		4
.L_27:
        /*008c*/ 	.byte	0x03, 0x19
        /*008e*/ 	.short	0x0028


	//----- nvinfo : EIATTR_PARAM_CBANK
	.align		4
        /*0090*/ 	.byte	0x04, 0x0a
        /*0092*/ 	.short	(.L_29 - .L_28)
	.align		4
.L_28:
        /*0094*/ 	.word	index@(.nv.constant0._Z22assign_clusters_kernelP5PointPiS0_Pfjj)
        /*0098*/ 	.short	0x0380
        /*009a*/ 	.short	0x0028


	//----- nvinfo : EIATTR_SW_WAR
	.align		4
.L_29:
        /*009c*/ 	.byte	0x04, 0x36
        /*009e*/ 	.short	(.L_31 - .L_30)
.L_30:
        /*00a0*/ 	.word	0x00000008
.L_31:


//--------------------- .nv.callgraph             --------------------------
	.section	.nv.callgraph,"",@"SHT_CUDA_CALLGRAPH"
	.align	4
	.sectionentsize	8
	.align		4
        /*0000*/ 	.word	0x00000000
	.align		4
        /*0004*/ 	.word	0xffffffff
	.align		4
        /*0008*/ 	.word	0x00000000
	.align		4
        /*000c*/ 	.word	0xfffffffe
	.align		4
        /*0010*/ 	.word	0x00000000
	.align		4
        /*0014*/ 	.word	0xfffffffd
	.align		4
        /*0018*/ 	.word	0x00000000
	.align		4
        /*001c*/ 	.word	0xfffffffc


//--------------------- .text._Z22assign_clusters_kernelP5PointPiS0_Pfjj --------------------------
	.section	.text._Z22assign_clusters_kernelP5PointPiS0_Pfjj,"ax",@progbits
	.align	128
        .global         _Z22assign_clusters_kernelP5PointPiS0_Pfjj
        .type           _Z22assign_clusters_kernelP5PointPiS0_Pfjj,@function
        .size           _Z22assign_clusters_kernelP5PointPiS0_Pfjj,(.L_x_44 - _Z22assign_clusters_kernelP5PointPiS0_Pfjj)
        .other          _Z22assign_clusters_kernelP5PointPiS0_Pfjj,@"STO_CUDA_ENTRY STV_DEFAULT"
_Z22assign_clusters_kernelP5PointPiS0_Pfjj:
.text._Z22assign_clusters_kernelP5PointPiS0_Pfjj:
[----:B------:R-:W-:Y:S01]  /*0000*/  LDC R1, c[0x0][0x37c] ;  /* 0x0000df00ff017b82 */ /* 0x000fe20000000800 */
[----:B------:R-:W0:Y:S07]  /*0010*/  S2R R2, SR_TID.X ;  /* 0x0000000000027919 */ /* 0x000e2e0000002100 */
[----:B------:R-:W0:Y:S01]  /*0020*/  S2UR UR4, SR_CTAID.X ;  /* 0x00000000000479c3 */ /* 0x000e220000002500 */
[----:B------:R-:W1:Y:S07]  /*0030*/  LDCU UR5, c[0x0][0x3a0] ;  /* 0x00007400ff0577ac */ /* 0x000e6e0008000800 */
[----:B------:R-:W0:Y:S02]  /*0040*/  LDC R3, c[0x0][0x360] ;  /* 0x0000d800ff037b82 */ /* 0x000e240000000800 */
[----:B0-----:R-:W-:-:S05]  /*0050*/  IMAD R2, R3, UR4, R2 ;  /* 0x0000000403027c24 */ /* 0x001fca000f8e0202 */
[----:B-1----:R-:W-:-:S13]  /*0060*/  ISETP.GE.U32.AND P0, PT, R2, UR5, PT ;  /* 0x0000000502007c0c */ /* 0x002fda000bf06070 */
[----:B------:R-:W-:Y:S05]  /*0070*/  @P0 EXIT ;  /* 0x000000000000094d */ /* 0x000fea0003800000 */
[----:B------:R-:W0:Y:S01]  /*0080*/  LDCU UR4, c[0x0][0x3a4] ;  /* 0x00007480ff0477ac */ /* 0x000e220008000800 */
[----:B------:R-:W1:Y:S01]  /*0090*/  LDCU.64 UR8, c[0x0][0x358] ;  /* 0x00006b00ff0877ac */ /* 0x000e620008000a00 */
[----:B0-----:R-:W-:Y:S02]  /*00a0*/  UISETP.NE.AND UP0, UPT, UR4, URZ, UPT ;  /* 0x000000ff0400728c */ /* 0x001fe4000bf05270 */
[----:B------:R-:W-:-:S07]  /*00b0*/  IMAD R3, R2, UR4, RZ ;  /* 0x0000000402037c24 */ /* 0x000fce000f8e02ff */
[----:B-1----:R-:W-:Y:S05]  /*00c0*/  BRA.U !UP0, `(.L_x_0) ;  /* 0x0000001108707547 */ /* 0x002fea000b800000 */
[----:B------:R-:W0:Y:S01]  /*00d0*/  LDC.64 R12, c[0x0][0x380] ;  /* 0x0000e000ff0c7b82 */ /* 0x000e220000000a00 */
[----:B------:R-:W-:Y:S01]  /*00e0*/  UISETP.NE.AND UP0, UPT, UR4, 0x1, UPT ;  /* 0x000000010400788c */ /* 0x000fe2000bf05270 */
[----:B------:R-:W-:Y:S02]  /*00f0*/  IMAD.MOV.U32 R4, RZ, RZ, RZ ;  /* 0x000000ffff047224 */ /* 0x000fe400078e00ff */
[----:B0-----:R-:W-:-:S06]  /*0100*/  IMAD.WIDE.U32 R12, R2, 0x8, R12 ;  /* 0x00000008020c7825 */ /* 0x001fcc00078e000c */
[----:B------:R-:W-:Y:S05]  /*0110*/  BRA.U !UP0, `(.L_x_1) ;  /* 0x0000000908dc7547 */ /* 0x000fea000b800000 */
[----:B------:R-:W0:Y:S01]  /*0120*/  LDCU.64 UR6, c[0x0][0x390] ;  /* 0x00007200ff0677ac */ /* 0x000e220008000a00 */
[----:B------:R-:W1:Y:S01]  /*0130*/  LDC.64 R10, c[0x0][0x398] ;  /* 0x0000e600ff0a7b82 */ /* 0x000e620000000a00 */
[----:B------:R-:W-:Y:S01]  /*0140*/  IMAD.MOV.U32 R5, RZ, RZ, R3 ;  /* 0x000000ffff057224 */ /* 0x000fe200078e0003 */
[----:B------:R-:W-:-:S06]  /*0150*/  ULOP3.LUT UR4, UR4, 0xfffffffe, URZ, 0xc0, !UPT ;  /* 0xfffffffe04047892 */ /* 0x000fcc000f8ec0ff */
[----:B------:R-:W-:Y:S01]  /*0160*/  IMAD.U32 R4, RZ, RZ, UR4 ;  /* 0x00000004ff047e24 */ /* 0x000fe2000f8e00ff */
[----:B0-----:R-:W-:-:S04]  /*0170*/  UIADD3 UR5, UP0, UPT, UR6, 0x8, URZ ;  /* 0x0000000806057890 */ /* 0x001fc8000ff1e0ff */
[----:B------:R-:W-:Y:S02]  /*0180*/  UIADD3.X UR6, UPT, UPT, URZ, UR7, URZ, UP0, !UPT ;  /* 0x00000007ff067290 */ /* 0x000fe400087fe4ff */
[----:B------:R-:W-:Y:S01]  /*0190*/  IMAD.U32 R8, RZ, RZ, UR5 ;  /* 0x00000005ff087e24 */ /* 0x000fe2000f8e00ff */
[----:B------:R-:W-:-:S03]  /*01a0*/  UIADD3 UR7, UPT, UPT, -UR4, URZ, URZ ;  /* 0x000000ff04077290 */ /* 0x000fc6000fffe1ff */
[----:B------:R-:W-:-:S09]  /*01b0*/  IMAD.U32 R9, RZ, RZ, UR6 ;  /* 0x00000006ff097e24 */ /* 0x000fd2000f8e00ff */
.L_x_20:
[----:B------:R-:W2:Y:S04]  /*01c0*/  LDG.E R30, desc[UR8][R12.64] ;  /* 0x000000080c1e7981 */ /* 0x000ea8000c1e1900 */
[----:B0-----:R-:W2:Y:S04]  /*01d0*/  LDG.E R7, desc[UR8][R8.64+-0x8] ;  /* 0xfffff80808077981 */ /* 0x001ea8000c1e1900 */
[----:B------:R-:W3:Y:S04]  /*01e0*/  LDG.E R31, desc[UR8][R12.64+0x4] ;  /* 0x000004080c1f7981 */ /* 0x000ee8000c1e1900 */
[----:B------:R-:W3:Y:S01]  /*01f0*/  LDG.E R0, desc[UR8][R8.64+-0x4] ;  /* 0xfffffc0808007981 */ /* 0x000ee2000c1e1900 */
[----:B------:R-:W-:Y:S01]  /*0200*/  BSSY.RECONVERGENT B0, `(.L_x_2) ;  /* 0x0000009000007945 */ /* 0x000fe20003800200 */
[----:B------:R-:W-:-:S04]  /*0210*/  UIADD3 UR7, UPT, UPT, UR7, 0x2, URZ ;  /* 0x0000000207077890 */ /* 0x000fc8000fffe0ff */
[----:B------:R-:W-:Y:S01]  /*0220*/  UISETP.NE.AND UP0, UPT, UR7, URZ, UPT ;  /* 0x000000ff0700728c */ /* 0x000fe2000bf05270 */
[----:B--2---:R-:W-:-:S04]  /*0230*/  FADD R30, R30, -R7 ;  /* 0x800000071e1e7221 */ /* 0x004fc80000000000 */
[----:B------:R-:W0:Y:S01]  /*0240*/  F2F.F64.F32 R32, R30 ;  /* 0x0000001e00207310 */ /* 0x000e220000201800 */
[----:B---3--:R-:W-:Y:S01]  /*0250*/  FADD R31, R31, -R0 ;  /* 0x800000001f1f7221 */ /* 0x008fe20000000000 */
[----:B------:R-:W-:Y:S01]  /*0260*/  MOV R0, 0x290 ;  /* 0x0000029000007802 */ /* 0x000fe20000000f00 */
[----:B0-----:R-:W-:-:S11]  /*0270*/  DADD R34, -RZ, |R32| ;  /* 0x00000000ff227229 */ /* 0x001fd60000000520 */
[----:B-1----:R-:W-:Y:S05]  /*0280*/  CALL.REL.NOINC `($_Z22assign_clusters_kernelP5PointPiS0_Pfjj$__internal_accurate_pow) ;  /* 0x0000001c006c7944 */ /* 0x002fea0003c00000 */
[----:B------:R-:W-:Y:S05]  /*0290*/  BSYNC.RECONVERGENT B0 ;  /* 0x0000000000007941 */ /* 0x000fea0003800200 */
.L_x_2:
[----:B------:R-:W-:Y:S01]  /*02a0*/  DADD R16, R32, 2 ;  /* 0x4000000020107429 */ /* 0x000fe20000000000 */
[----:B------:R-:W0:Y:S01]  /*02b0*/  F2F.F64.F32 R6, R31 ;  /* 0x0000001f00067310 */ /* 0x000e220000201800 */
[C---:B------:R-:W-:Y:S01]  /*02c0*/  FSETP.NEU.AND P0, PT, R30.reuse, RZ, PT ;  /* 0x000000ff1e00720b */ /* 0x040fe20003f0d000 */
[----:B------:R-:W-:Y:S01]  /*02d0*/  BSSY.RECONVERGENT B0, `(.L_x_3) ;  /* 0x000000e000007945 */ /* 0x000fe20003800200 */
[----:B------:R-:W-:-:S06]  /*02e0*/  FSETP.NEU.AND P2, PT, R30, 1, PT ;  /* 0x3f8000001e00780b */ /* 0x000fcc0003f4d000 */
[----:B------:R-:W-:Y:S02]  /*02f0*/  LOP3.LUT R16, R17, 0x7ff00000, RZ, 0xc0, !PT ;  /* 0x7ff0000011107812 */ /* 0x000fe400078ec0ff */
[----:B------:R-:W-:Y:S02]  /*0300*/  FSEL R17, R14, RZ, P0 ;  /* 0x000000ff0e117208 */ /* 0x000fe40000000000 */
[----:B------:R-:W-:Y:S01]  /*0310*/  ISETP.NE.AND P1, PT, R16, 0x7ff00000, PT ;  /* 0x7ff000001000780c */ /* 0x000fe20003f25270 */
[----:B0-----:R-:W-:Y:S01]  /*0320*/  DADD R34, -RZ, |R6| ;  /* 0x00000000ff227229 */ /* 0x001fe20000000506 */
[----:B------:R-:W-:-:S11]  /*0330*/  FSEL R16, R15, RZ, P0 ;  /* 0x000000ff0f107208 */ /* 0x000fd60000000000 */
[----:B------:R-:W-:Y:S05]  /*0340*/  @P1 BRA `(.L_x_4) ;  /* 0x0000000000181947 */ /* 0x000fea0003800000 */
[----:B------:R-:W-:-:S13]  /*0350*/  FSETP.NAN.AND P0, PT, R30, R30, PT ;  /* 0x0000001e1e00720b */ /* 0x000fda0003f08000 */
[----:B------:R-:W-:Y:S01]  /*0360*/  @P0 DADD R16, R32, 2 ;  /* 0x4000000020100429 */ /* 0x000fe20000000000 */
[----:B------:R-:W-:Y:S10]  /*0370*/  @P0 BRA `(.L_x_4) ;  /* 0x00000000000c0947 */ /* 0x000ff40003800000 */
[----:B------:R-:W-:-:S14]  /*0380*/  DSETP.NEU.AND P0, PT, |R32|, +INF , PT ;  /* 0x7ff000002000742a */ /* 0x000fdc0003f0d200 */
[----:B------:R-:W-:Y:S02]  /*0390*/  @!P0 IMAD.MOV.U32 R16, RZ, RZ, 0x0 ;  /* 0x00000000ff108424 */ /* 0x000fe400078e00ff */
[----:B------:R-:W-:-:S07]  /*03a0*/  @!P0 IMAD.MOV.U32 R17, RZ, RZ, 0x7ff00000 ;  /* 0x7ff00000ff118424 */ /* 0x000fce00078e00ff */
.L_x_4:
[----:B------:R-:W-:Y:S05]  /*03b0*/  BSYNC.RECONVERGENT B0 ;  /* 0x0000000000007941 */ /* 0x000fea0003800200 */
.L_x_3:
[----:B------:R-:W-:Y:S01]  /*03c0*/  BSSY.RECONVERGENT B0, `(.L_x_5) ;  /* 0x0000005000007945 */ /* 0x000fe20003800200 */
[----:B------:R-:W-:Y:S02]  /*03d0*/  FSEL R32, R16, RZ, P2 ;  /* 0x000000ff10207208 */ /* 0x000fe40001000000 */
[----:B------:R-:W-:Y:S02]  /*03e0*/  FSEL R33, R17, 1.875, P2 ;  /* 0x3ff0000011217808 */ /* 0x000fe40001000000 */
[----:B------:R-:W-:-:S07]  /*03f0*/  MOV R0, 0x410 ;  /* 0x0000041000007802 */ /* 0x000fce0000000f00 */
[----:B------:R-:W-:Y:S05]  /*0400*/  CALL.REL.NOINC `($_Z22assign_clusters_kernelP5PointPiS0_Pfjj$__internal_accurate_pow) ;  /* 0x0000001c000c7944 */ /* 0x000fea0003c00000 */
[----:B------:R-:W-:Y:S05]  /*0410*/  BSYNC.RECONVERGENT B0 ;  /* 0x0000000000007941 */ /* 0x000fea0003800200 */
.L_x_5:
[----:B------:R-:W-:Y:S01]  /*0420*/  DADD R16, R6, 2 ;  /* 0x4000000006107429 */ /* 0x000fe20000000000 */
[C---:B------:R-:W-:Y:S01]  /*0430*/  FSETP.NEU.AND P0, PT, R31.reuse, RZ, PT ;  /* 0x000000ff1f00720b */ /* 0x040fe20003f0d000 */
[----:B------:R-:W-:Y:S01]  /*0440*/  BSSY.RECONVERGENT B0, `(.L_x_6) ;  /* 0x000000d000007945 */ /* 0x000fe20003800200 */
[----:B------:R-:W-:-:S07]  /*0450*/  FSETP.NEU.AND P2, PT, R31, 1, PT ;  /* 0x3f8000001f00780b */ /* 0x000fce0003f4d000 */
[----:B------:R-:W-:Y:S02]  /*0460*/  LOP3.LUT R16, R17, 0x7ff00000, RZ, 0xc0, !PT ;  /* 0x7ff0000011107812 */ /* 0x000fe400078ec0ff */
[----:B------:R-:W-:Y:S02]  /*0470*/  FSEL R17, R14, RZ, P0 ;  /* 0x000000ff0e117208 */ /* 0x000fe40000000000 */
[----:B------:R-:W-:Y:S02]  /*0480*/  ISETP.NE.AND P1, PT, R16, 0x7ff00000, PT ;  /* 0x7ff000001000780c */ /* 0x000fe40003f25270 */
        /* <DEDUP_REMOVED lines=8> */
.L_x_7:
[----:B------:R-:W-:Y:S05]  /*0510*/  BSYNC.RECONVERGENT B0 ;  /* 0x0000000000007941 */ /* 0x000fea0003800200 */
.L_x_6:
[----:B------:R-:W-:Y:S01]  /*0520*/  FSEL R6, R16, RZ, P2 ;  /* 0x000000ff10067208 */ /* 0x000fe20001000000 */
[----:B------:R-:W-:Y:S01]  /*0530*/  IMAD.MOV.U32 R14, RZ, RZ, 0x0 ;  /* 0x00000000ff0e7424 */ /* 0x000fe200078e00ff */
[----:B------:R-:W-:Y:S01]  /*0540*/  FSEL R7, R17, 1.875, P2 ;  /* 0x3ff0000011077808 */ /* 0x000fe20001000000 */
[----:B------:R-:W-:Y:S01]  /*0550*/  IMAD.MOV.U32 R15, RZ, RZ, 0x3fd80000 ;  /* 0x3fd80000ff0f7424 */ /* 0x000fe200078e00ff */
[----:B------:R-:W-:Y:S04]  /*0560*/  BSSY.RECONVERGENT B0, `(.L_x_8) ;  /* 0x0000017000007945 */ /* 0x000fe80003800200 */
[----:B------:R-:W-:-:S06]  /*0570*/  DADD R32, R32, R6 ;  /* 0x0000000020207229 */ /* 0x000fcc0000000006 */
[----:B------:R-:W0:Y:S04]  /*0580*/  MUFU.RSQ64H R17, R33 ;  /* 0x0000002100117308 */ /* 0x000e280000001c00 */
[----:B------:R-:W-:-:S05]  /*0590*/  VIADD R16, R33, 0xfcb00000 ;  /* 0xfcb0000021107836 */ /* 0x000fca0000000000 */
[----:B------:R-:W-:Y:S01]  /*05a0*/  ISETP.GE.U32.AND P0, PT, R16, 0x7ca00000, PT ;  /* 0x7ca000001000780c */ /* 0x000fe20003f06070 */
[----:B0-----:R-:W-:-:S08]  /*05b0*/  DMUL R6, R16, R16 ;  /* 0x0000001010067228 */ /* 0x001fd00000000000 */
[----:B------:R-:W-:-:S08]  /*05c0*/  DFMA R6, R32, -R6, 1 ;  /* 0x3ff000002006742b */ /* 0x000fd00000000806 */
[----:B------:R-:W-:Y:S02]  /*05d0*/  DFMA R14, R6, R14, 0.5 ;  /* 0x3fe00000060e742b */ /* 0x000fe4000000000e */
[----:B------:R-:W-:-:S08]  /*05e0*/  DMUL R6, R16, R6 ;  /* 0x0000000610067228 */ /* 0x000fd00000000000 */
[----:B------:R-:W-:Y:S01]  /*05f0*/  DFMA R24, R14, R6, R16 ;  /* 0x000000060e18722b */ /* 0x000fe20000000010 */
[----:B------:R-:W-:-:S07]  /*0600*/  IMAD.WIDE R6, R5, 0x4, R10 ;  /* 0x0000000405067825 */ /* 0x000fce00078e020a */
[----:B------:R-:W-:Y:S02]  /*0610*/  DMUL R14, R32, R24 ;  /* 0x00000018200e7228 */ /* 0x000fe40000000000 */
[----:B------:R-:W-:Y:S02]  /*0620*/  VIADD R19, R25, 0xfff00000 ;  /* 0xfff0000019137836 */ /* 0x000fe40000000000 */
[----:B------:R-:W-:-:S04]  /*0630*/  IMAD.MOV.U32 R18, RZ, RZ, R24 ;  /* 0x000000ffff127224 */ /* 0x000fc800078e0018 */
[----:B------:R-:W-:-:S08]  /*0640*/  DFMA R20, R14, -R14, R32 ;  /* 0x8000000e0e14722b */ /* 0x000fd00000000020 */
[----:B------:R-:W-:Y:S01]  /*0650*/  DFMA R22, R20, R18, R14 ;  /* 0x000000121416722b */ /* 0x000fe2000000000e */
[----:B------:R-:W-:Y:S10]  /*0660*/  @!P0 BRA `(.L_x_9) ;  /* 0x0000000000188947 */ /* 0x000ff40003800000 */
[----:B------:R-:W-:Y:S01]  /*0670*/  IMAD.MOV.U32 R22, RZ, RZ, R14 ;  /* 0x000000ffff167224 */ /* 0x000fe200078e000e */
[----:B------:R-:W-:Y:S01]  /*0680*/  MOV R14, 0x6d0 ;  /* 0x000006d0000e7802 */ /* 0x000fe20000000f00 */
[----:B------:R-:W-:Y:S02]  /*0690*/  IMAD.MOV.U32 R18, RZ, RZ, R24 ;  /* 0x000000ffff127224 */ /* 0x000fe400078e0018 */
[----:B------:R-:W-:Y:S02]  /*06a0*/  IMAD.MOV.U32 R0, RZ, RZ, R32 ;  /* 0x000000ffff007224 */ /* 0x000fe400078e0020 */
[----:B------:R-:W-:-:S07]  /*06b0*/  IMAD.MOV.U32 R17, RZ, RZ, R33 ;  /* 0x000000ffff117224 */ /* 0x000fce00078e0021 */
[----:B------:R-:W-:Y:S05]  /*06c0*/  CALL.REL.NOINC `($__internal_0_$__cuda_sm20_dsqrt_rn_f64_mediumpath_v1) ;  /* 0x0000001400b07944 */ /* 0x000fea0003c00000 */
.L_x_9:
[----:B------:R-:W-:Y:S05]  /*06d0*/  BSYNC.RECONVERGENT B0 ;  /* 0x0000000000007941 */ /* 0x000fea0003800200 */
.L_x_8:
[----:B------:R-:W0:Y:S02]  /*06e0*/  F2F.F32.F64 R23, R22 ;  /* 0x0000001600177310 */ /* 0x000e240000301000 */
[----:B0-----:R0:W-:Y:S04]  /*06f0*/  STG.E desc[UR8][R6.64], R23 ;  /* 0x0000001706007986 */ /* 0x0011e8000c101908 */
[----:B------:R-:W2:Y:S04]  /*0700*/  LDG.E R32, desc[UR8][R12.64] ;  /* 0x000000080c207981 */ /* 0x000ea8000c1e1900 */
[----:B------:R-:W2:Y:S04]  /*0710*/  LDG.E R15, desc[UR8][R8.64] ;  /* 0x00000008080f7981 */ /* 0x000ea8000c1e1900 */
[----:B------:R-:W3:Y:S04]  /*0720*/  LDG.E R33, desc[UR8][R12.64+0x4] ;  /* 0x000004080c217981 */ /* 0x000ee8000c1e1900 */
[----:B------:R-:W3:Y:S01]  /*0730*/  LDG.E R0, desc[UR8][R8.64+0x4] ;  /* 0x0000040808007981 */ /* 0x000ee2000c1e1900 */
[----:B------:R-:W-:Y:S01]  /*0740*/  BSSY.RECONVERGENT B0, `(.L_x_10) ;  /* 0x0000007000007945 */ /* 0x000fe20003800200 */
[----:B--2---:R-:W-:-:S04]  /*0750*/  FADD R32, R32, -R15 ;  /* 0x8000000f20207221 */ /* 0x004fc80000000000 */
[----:B------:R-:W1:Y:S01]  /*0760*/  F2F.F64.F32 R30, R32 ;  /* 0x00000020001e7310 */ /* 0x000e620000201800 */
[----:B---3--:R-:W-:Y:S01]  /*0770*/  FADD R33, R33, -R0 ;  /* 0x8000000021217221 */ /* 0x008fe20000000000 */
[----:B------:R-:W-:Y:S01]  /*0780*/  MOV R0, 0x7b0 ;  /* 0x000007b000007802 */ /* 0x000fe20000000f00 */
[----:B01----:R-:W-:-:S11]  /*0790*/  DADD R34, -RZ, |R30| ;  /* 0x00000000ff227229 */ /* 0x003fd6000000051e */
[----:B------:R-:W-:Y:S05]  /*07a0*/  CALL.REL.NOINC `($_Z22assign_clusters_kernelP5PointPiS0_Pfjj$__internal_accurate_pow) ;  /* 0x0000001800247944 */ /* 0x000fea0003c00000 */
[----:B------:R-:W-:Y:S05]  /*07b0*/  BSYNC.RECONVERGENT B0 ;  /* 0x0000000000007941 */ /* 0x000fea0003800200 */
.L_x_10:
[----:B------:R-:W-:Y:S01]  /*07c0*/  DADD R16, R30, 2 ;  /* 0x400000001e107429 */ /* 0x000fe20000000000 */
[----:B------:R-:W-:Y:S01]  /*07d0*/  FSETP.NEU.AND P0, PT, R32, RZ, PT ;  /* 0x000000ff2000720b */ /* 0x000fe20003f0d000 */
[----:B------:R-:W-:Y:S08]  /*07e0*/  BSSY.RECONVERGENT B0, `(.L_x_11) ;  /* 0x000000e000007945 */ /* 0x000ff00003800200 */
[----:B------:R-:W-:-:S02]  /*07f0*/  LOP3.LUT R16, R17, 0x7ff00000, RZ, 0xc0, !PT ;  /* 0x7ff0000011107812 */ /* 0x000fc400078ec0ff */
[----:B------:R-:W-:Y:S02]  /*0800*/  FSEL R17, R14, RZ, P0 ;  /* 0x000000ff0e117208 */ /* 0x000fe40000000000 */
[----:B------:R-:W-:Y:S02]  /*0810*/  ISETP.NE.AND P1, PT, R16, 0x7ff00000, PT ;  /* 0x7ff000001000780c */ /* 0x000fe40003f25270 */
[----:B------:R-:W-:-:S11]  /*0820*/  FSEL R16, R15, RZ, P0 ;  /* 0x000000ff0f107208 */ /* 0x000fd60000000000 */
[----:B------:R-:W-:Y:S05]  /*0830*/  @P1 BRA `(.L_x_12) ;  /* 0x0000000000201947 */ /* 0x000fea0003800000 */
[----:B------:R-:W-:-:S13]  /*0840*/  FSETP.NAN.AND P0, PT, R32, R32, PT ;  /* 0x000000202000720b */ /* 0x000fda0003f08000 */
[----:B------:R-:W-:Y:S05]  /*0850*/  @P0 BRA `(.L_x_13) ;  /* 0x0000000000140947 */ /* 0x000fea0003800000 */
[----:B------:R-:W-:-:S14]  /*0860*/  DSETP.NEU.AND P0, PT, |R30|, +INF , PT ;  /* 0x7ff000001e00742a */ /* 0x000fdc0003f0d200 */
[----:B------:R-:W-:Y:S05]  /*0870*/  @P0 BRA `(.L_x_12) ;  /* 0x0000000000100947 */ /* 0x000fea0003800000 */
[----:B------:R-:W-:Y:S02]  /*0880*/  IMAD.MOV.U32 R16, RZ, RZ, 0x0 ;  /* 0x00000000ff107424 */ /* 0x000fe400078e00ff */
[----:B------:R-:W-:Y:S01]  /*0890*/  IMAD.MOV.U32 R17, RZ, RZ, 0x7ff00000 ;  /* 0x7ff00000ff117424 */ /* 0x000fe200078e00ff */
[----:B------:R-:W-:Y:S06]  /*08a0*/  BRA `(.L_x_12) ;  /* 0x0000000000047947 */ /* 0x000fec0003800000 */
.L_x_13:
[----:B------:R-:W-:-:S11]  /*08b0*/  DADD R16, R30, 2 ;  /* 0x400000001e107429 */ /* 0x000fd60000000000 */
.L_x_12:
[----:B------:R-:W-:Y:S05]  /*08c0*/  BSYNC.RECONVERGENT B0 ;  /* 0x0000000000007941 */ /* 0x000fea0003800200 */
.L_x_11:
[----:B------:R-:W0:Y:S01]  /*08d0*/  F2F.F64.F32 R30, R33 ;  /* 0x00000021001e7310 */ /* 0x000e220000201800 */
[----:B------:R-:W-:Y:S01]  /*08e0*/  FSETP.NEU.AND P0, PT, R32, 1, PT ;  /* 0x3f8000002000780b */ /* 0x000fe20003f0d000 */
[----:B------:R-:W-:Y:S01]  /*08f0*/  BSSY.RECONVERGENT B0, `(.L_x_14) ;  /* 0x0000006000007945 */ /* 0x000fe20003800200 */
[----:B------:R-:W-:Y:S02]  /*0900*/  MOV R0, 0x950 ;  /* 0x0000095000007802 */ /* 0x000fe40000000f00 */
[----:B------:R-:W-:Y:S02]  /*0910*/  FSEL R36, R16, RZ, P0 ;  /* 0x000000ff10247208 */ /* 0x000fe40000000000 */
[----:B------:R-:W-:Y:S01]  /*0920*/  FSEL R37, R17, 1.875, P0 ;  /* 0x3ff0000011257808 */ /* 0x000fe20000000000 */
[----:B0-----:R-:W-:-:S11]  /*0930*/  DADD R34, -RZ, |R30| ;  /* 0x00000000ff227229 */ /* 0x001fd6000000051e */
[----:B------:R-:W-:Y:S05]  /*0940*/  CALL.REL.NOINC `($_Z22assign_clusters_kernelP5PointPiS0_Pfjj$__internal_accurate_pow) ;  /* 0x0000001400bc7944 */ /* 0x000fea0003c00000 */
[----:B------:R-:W-:Y:S05]  /*0950*/  BSYNC.RECONVERGENT B0 ;  /* 0x0000000000007941 */ /* 0x000fea0003800200 */
.L_x_14:
        /* <DEDUP_REMOVED lines=15> */
.L_x_17:
[----:B------:R-:W-:-:S11]  /*0a50*/  DADD R16, R30, 2 ;  /* 0x400000001e107429 */ /* 0x000fd60000000000 */
.L_x_16:
[----:B------:R-:W-:Y:S05]  /*0a60*/  BSYNC.RECONVERGENT B0 ;  /* 0x0000000000007941 */ /* 0x000fea0003800200 */
.L_x_15:
[----:B------:R-:W-:Y:S01]  /*0a70*/  FSETP.NEU.AND P0, PT, R33, 1, PT ;  /* 0x3f8000002100780b */ /* 0x000fe20003f0d000 */
[----:B------:R-:W-:Y:S01]  /*0a80*/  IMAD.MOV.U32 R18, RZ, RZ, 0x0 ;  /* 0x00000000ff127424 */ /* 0x000fe200078e00ff */
[----:B------:R-:W-:Y:S01]  /*0a90*/  BSSY.RECONVERGENT B0, `(.L_x_18) ;  /* 0x0000019000007945 */ /* 0x000fe20003800200 */
[----:B------:R-:W-:Y:S01]  /*0aa0*/  IMAD.MOV.U32 R19, RZ, RZ, 0x3fd80000 ;  /* 0x3fd80000ff137424 */ /* 0x000fe200078e00ff */
[----:B------:R-:W-:Y:S02]  /*0ab0*/  FSEL R14, R16, RZ, P0 ;  /* 0x000000ff100e7208 */ /* 0x000fe40000000000 */
[----:B------:R-:W-:-:S06]  /*0ac0*/  FSEL R15, R17, 1.875, P0 ;  /* 0x3ff00000110f7808 */ /* 0x000fcc0000000000 */
        /* <DEDUP_REMOVED lines=8> */
[----:B------:R-:W-:-:S08]  /*0b50*/  DFMA R24, R18, R14, R16 ;  /* 0x0000000e1218722b */ /* 0x000fd00000000010 */
        /* <DEDUP_REMOVED lines=12> */
.L_x_19:
[----:B------:R-:W-:Y:S05]  /*0c20*/  BSYNC.RECONVERGENT B0 ;  /* 0x0000000000007941 */ /* 0x000fea0003800200 */
.L_x_18:
[----:B------:R-:W0:Y:S01]  /*0c30*/  F2F.F32.F64 R23, R22 ;  /* 0x0000001600177310 */ /* 0x000e220000301000 */
[----:B------:R-:W-:Y:S01]  /*0c40*/  IADD3 R8, P0, PT, R8, 0x10, RZ ;  /* 0x0000001008087810 */ /* 0x000fe20007f1e0ff */
[----:B------:R-:W-:-:S04]  /*0c50*/  VIADD R5, R5, 0x2 ;  /* 0x0000000205057836 */ /* 0x000fc80000000000 */
[----:B------:R-:W-:Y:S01]  /*0c60*/  IMAD.X R9, RZ, RZ, R9, P0 ;  /* 0x000000ffff097224 */ /* 0x000fe200000e0609 */
[----:B0-----:R0:W-:Y:S01]  /*0c70*/  STG.E desc[UR8][R6.64+0x4], R23 ;  /* 0x0000041706007986 */ /* 0x0011e2000c101908 */
[----:B------:R-:W-:Y:S06]  /*0c80*/  BRA.U UP0, `(.L_x_20) ;  /* 0xfffffff5004c7547 */ /* 0x000fec000b83ffff */
.L_x_1:
[----:B------:R-:W1:Y:S02]  /*0c90*/  LDCU UR4, c[0x0][0x3a4] ;  /* 0x00007480ff0477ac */ /* 0x000e640008000800 */
[----:B-1----:R-:W-:-:S04]  /*0ca0*/  ULOP3.LUT UR4, UR4, 0x1, URZ, 0xc0, !UPT ;  /* 0x0000000104047892 */ /* 0x002fc8000f8ec0ff */
[----:B------:R-:W-:-:S09]  /*0cb0*/  UISETP.NE.U32.AND UP0, UPT, UR4, 0x1, UPT ;  /* 0x000000010400788c */ /* 0x000fd2000bf05070 */
[----:B------:R-:W-:Y:S05]  /*0cc0*/  BRA.U UP0, `(.L_x_0) ;  /* 0x0000000500707547 */ /* 0x000fea000b800000 */
[----:B------:R-:W1:Y:S01]  /*0cd0*/  LDC.64 R10, c[0x0][0x390] ;  /* 0x0000e400ff0a7b82 */ /* 0x000e620000000a00 */
[----:B------:R-:W2:Y:S04]  /*0ce0*/  LDG.E R5, desc[UR8][R12.64] ;  /* 0x000000080c057981 */ /* 0x000ea8000c1e1900 */
[----:B------:R-:W3:Y:S01]  /*0cf0*/  LDG.E R8, desc[UR8][R12.64+0x4] ;  /* 0x000004080c087981 */ /* 0x000ee2000c1e1900 */
[----:B-1----:R-:W-:-:S05]  /*0d00*/  IMAD.WIDE.U32 R10, R4, 0x8, R10 ;  /* 0x00000008040a7825 */ /* 0x002fca00078e000a */
[----:B------:R-:W2:Y:S04]  /*0d10*/  LDG.E R0, desc[UR8][R10.64] ;  /* 0x000000080a007981 */ /* 0x000ea8000c1e1900 */
[----:B------:R-:W3:Y:S01]  /*0d20*/  LDG.E R9, desc[UR8][R10.64+0x4] ;  /* 0x000004080a097981 */ /* 0x000ee2000c1e1900 */
[----:B------:R-:W-:Y:S01]  /*0d30*/  BSSY.RECONVERGENT B0, `(.L_x_21) ;  /* 0x0000007000007945 */ /* 0x000fe20003800200 */
[----:B--2---:R-:W-:-:S04]  /*0d40*/  FADD R5, R5, -R0 ;  /* 0x8000000005057221 */ /* 0x004fc80000000000 */
[----:B0-----:R-:W0:Y:S01]  /*0d50*/  F2F.F64.F32 R6, R5 ;  /* 0x0000000500067310 */ /* 0x001e220000201800 */
[----:B---3--:R-:W-:Y:S01]  /*0d60*/  FADD R8, R8, -R9 ;  /* 0x8000000908087221 */ /* 0x008fe20000000000 */
[----:B------:R-:W-:Y:S01]  /*0d70*/  MOV R0, 0xda0 ;  /* 0x00000da000007802 */ /* 0x000fe20000000f00 */
[----:B0-----:R-:W-:-:S11]  /*0d80*/  DADD R34, -RZ, |R6| ;  /* 0x00000000ff227229 */ /* 0x001fd60000000506 */
[----:B------:R-:W-:Y:S05]  /*0d90*/  CALL.REL.NOINC `($_Z22assign_clusters_kernelP5PointPiS0_Pfjj$__internal_accurate_pow) ;  /* 0x0000001000a87944 */ /* 0x000fea0003c00000 */
[----:B------:R-:W-:Y:S05]  /*0da0*/  BSYNC.RECONVERGENT B0 ;  /* 0x0000000000007941 */ /* 0x000fea0003800200 */
.L_x_21:
        /* <DEDUP_REMOVED lines=15> */
.L_x_24:
[----:B------:R-:W-:-:S11]  /*0ea0*/  DADD R10, R6, 2 ;  /* 0x40000000060a7429 */ /* 0x000fd60000000000 */
.L_x_23:
[----:B------:R-:W-:Y:S05]  /*0eb0*/  BSYNC.RECONVERGENT B0 ;  /* 0x0000000000007941 */ /* 0x000fea0003800200 */
.L_x_22:
        /* <DEDUP_REMOVED lines=9> */
.L_x_25:
        /* <DEDUP_REMOVED lines=15> */
.L_x_28:
[----:B------:R-:W-:-:S11]  /*1040*/  DADD R12, R6, 2 ;  /* 0x40000000060c7429 */ /* 0x000fd60000000000 */
.L_x_27:
[----:B------:R-:W-:Y:S05]  /*1050*/  BSYNC.RECONVERGENT B0 ;  /* 0x0000000000007941 */ /* 0x000fea0003800200 */
.L_x_26:
[----:B------:R-:W-:Y:S01]  /*1060*/  FSETP.NEU.AND P0, PT, R8, 1, PT ;  /* 0x3f8000000800780b */ /* 0x000fe20003f0d000 */
[----:B------:R-:W-:Y:S03]  /*1070*/  BSSY.RECONVERGENT B0, `(.L_x_29) ;  /* 0x000001c000007945 */ /* 0x000fe60003800200 */
[----:B------:R-:W-:Y:S02]  /*1080*/  FSEL R6, R12, RZ, P0 ;  /* 0x000000ff0c067208 */ /* 0x000fe40000000000 */
[----:B------:R-:W-:-:S06]  /*1090*/  FSEL R7, R13, 1.875, P0 ;  /* 0x3ff000000d077808 */ /* 0x000fcc0000000000 */
[----:B------:R-:W-:Y:S01]  /*10a0*/  DADD R16, R10, R6 ;  /* 0x000000000a107229 */ /* 0x000fe20000000006 */
[----:B------:R-:W-:Y:S02]  /*10b0*/  IMAD.MOV.U32 R10, RZ, RZ, 0x0 ;  /* 0x00000000ff0a7424 */ /* 0x000fe400078e00ff */
[----:B------:R-:W-:-:S03]  /*10c0*/  IMAD.MOV.U32 R11, RZ, RZ, 0x3fd80000 ;  /* 0x3fd80000ff0b7424 */ /* 0x000fc600078e00ff */
        /* <DEDUP_REMOVED lines=14> */
[----:B------:R-:W-:Y:S02]  /*11b0*/  IMAD.MOV.U32 R0, RZ, RZ, R16 ;  /* 0x000000ffff007224 */ /* 0x000fe400078e0010 */
[----:B------:R-:W-:Y:S01]  /*11c0*/  IMAD.MOV.U32 R22, RZ, RZ, R14 ;  /* 0x000000ffff167224 */ /* 0x000fe200078e000e */
[----:B------:R-:W-:Y:S01]  /*11d0*/  MOV R14, 0x1210 ;  /* 0x00001210000e7802 */ /* 0x000fe20000000f00 */
[----:B------:R-:W-:Y:S02]  /*11e0*/  IMAD.MOV.U32 R16, RZ, RZ, R6 ;  /* 0x000000ffff107224 */ /* 0x000fe400078e0006 */
[----:B------:R-:W-:-:S07]  /*11f0*/  IMAD.MOV.U32 R19, RZ, RZ, R11 ;  /* 0x000000ffff137224 */ /* 0x000fce00078e000b */
[----:B------:R-:W-:Y:S05]  /*1200*/  CALL.REL.NOINC `($__internal_0_$__cuda_sm20_dsqrt_rn_f64_mediumpath_v1) ;  /* 0x0000000800e07944 */ /* 0x000fea0003c00000 */
[----:B------:R-:W-:Y:S02]  /*1210*/  IMAD.MOV.U32 R8, RZ, RZ, R22 ;  /* 0x000000ffff087224 */ /* 0x000fe400078e0016 */
[----:B------:R-:W-:-:S07]  /*1220*/  IMAD.MOV.U32 R9, RZ, RZ, R23 ;  /* 0x000000ffff097224 */ /* 0x000fce00078e0017 */
.L_x_30:
[----:B------:R-:W-:Y:S05]  /*1230*/  BSYNC.RECONVERGENT B0 ;  /* 0x0000000000007941 */ /* 0x000fea0003800200 */
.L_x_29:
[----:B------:R-:W0:Y:S01]  /*1240*/  LDC.64 R6, c[0x0][0x398] ;  /* 0x0000e600ff067b82 */ /* 0x000e220000000a00 */
[----:B------:R-:W1:Y:S01]  /*1250*/  F2F.F32.F64 R9, R8 ;  /* 0x0000000800097310 */ /* 0x000e620000301000 */
[----:B------:R-:W-:-:S04]  /*1260*/  IMAD.IADD R5, R3, 0x1, R4 ;  /* 0x0000000103057824 */ /* 0x000fc800078e0204 */
[----:B0-----:R-:W-:-:S05]  /*1270*/  IMAD.WIDE R4, R5, 0x4, R6 ;  /* 0x0000000405047825 */ /* 0x001fca00078e0206 */
[----:B-1----:R1:W-:Y:S02]  /*1280*/  STG.E desc[UR8][R4.64], R9 ;  /* 0x0000000904007986 */ /* 0x0023e4000c101908 */
.L_x_0:
[----:B------:R-:W2:Y:S01]  /*1290*/  LDCU UR5, c[0x0][0x3a4] ;  /* 0x00007480ff0577ac */ /* 0x000ea20008000800 */
[----:B------:R-:W-:Y:S01]  /*12a0*/  IMAD.MOV.U32 R0, RZ, RZ, R3 ;  /* 0x000000ffff007224 */ /* 0x000fe200078e0003 */
[----:B--2---:R-:W-:-:S09]  /*12b0*/  UISETP.GE.U32.AND UP0, UPT, UR5, 0x2, UPT ;  /* 0x000000020500788c */ /* 0x004fd2000bf06070 */
[----:B------:R-:W-:Y:S05]  /*12c0*/  BRA.U !UP0, `(.L_x_31) ;  /* 0x00000009089c7547 */ /* 0x000fea000b800000 */
[----:B-1----:R-:W1:Y:S02]  /*12d0*/  LDC.64 R4, c[0x0][0x398] ;  /* 0x0000e600ff047b82 */ /* 0x002e640000000a00 */
[----:B-1----:R-:W-:-:S05]  /*12e0*/  IMAD.WIDE R4, R3, 0x4, R4 ;  /* 0x0000000403047825 */ /* 0x002fca00078e0204 */
[----:B------:R1:W5:Y:S01]  /*12f0*/  LDG.E R15, desc[UR8][R4.64] ;  /* 0x00000008040f7981 */ /* 0x000362000c1e1900 */
[----:B------:R-:W-:Y:S01]  /*1300*/  UIADD3 UR4, UPT, UPT, UR5, -0x1, URZ ;  /* 0xffffffff05047890 */ /* 0x000fe2000fffe0ff */
[----:B------:R-:W-:Y:S01]  /*1310*/  IMAD.MOV.U32 R9, RZ, RZ, 0x1 ;  /* 0x00000001ff097424 */ /* 0x000fe200078e00ff */
[----:B------:R-:W-:Y:S01]  /*1320*/  UIADD3 UR5, UPT, UPT, UR5, -0x2, URZ ;  /* 0xfffffffe05057890 */ /* 0x000fe2000fffe0ff */
[----:B------:R-:W-:Y:S01]  /*1330*/  IMAD.MOV.U32 R0, RZ, RZ, R3 ;  /* 0x000000ffff007224 */ /* 0x000fe200078e0003 */
[----:B------:R-:W-:Y:S02]  /*1340*/  ULOP3.LUT UR6, UR4, 0xf, URZ, 0xc0, !UPT ;  /* 0x0000000f04067892 */ /* 0x000fe4000f8ec0ff */
[----:B------:R-:W-:-:S09]  /*1350*/  UISETP.GE.U32.AND UP0, UPT, UR5, 0xf, UPT ;  /* 0x0000000f0500788c */ /* 0x000fd2000bf06070 */
[----:B-1----:R-:W-:Y:S05]  /*1360*/  BRA.U !UP0, `(.L_x_32) ;  /* 0x00000005083c7547 */ /* 0x002fea000b800000 */
[----:B0-----:R-:W-:Y:S01]  /*1370*/  IADD3 R6, P0, PT, R4, 0x20, RZ ;  /* 0x0000002004067810 */ /* 0x001fe20007f1e0ff */
[----:B------:R-:W-:Y:S01]  /*1380*/  ULOP3.LUT UR5, UR4, 0xfffffff0, URZ, 0xc0, !UPT ;  /* 0xfffffff004057892 */ /* 0x000fe2000f8ec0ff */
[----:B------:R-:W-:Y:S02]  /*1390*/  IMAD.MOV.U32 R9, RZ, RZ, 0x8 ;  /* 0x00000008ff097424 */ /* 0x000fe400078e00ff */
[--C-:B------:R-:W-:Y:S01]  /*13a0*/  IMAD.MOV.U32 R10, RZ, RZ, R3.reuse ;  /* 0x000000ffff0a7224 */ /* 0x100fe200078e0003 */
[----:B------:R-:W-:Y:S01]  /*13b0*/  UIADD3 UR5, UPT, UPT, -UR5, URZ, URZ ;  /* 0x000000ff05057290 */ /* 0x000fe2000fffe1ff */
[----:B------:R-:W-:Y:S02]  /*13c0*/  IMAD.MOV.U32 R0, RZ, RZ, R3 ;  /* 0x000000ffff007224 */ /* 0x000fe400078e0003 */
[----:B------:R-:W-:-:S09]  /*13d0*/  IMAD.X R7, RZ, RZ, R5, P0 ;  /* 0x000000ffff077224 */ /* 0x000fd200000e0605 */
.L_x_33:
[----:B------:R-:W2:Y:S04]  /*13e0*/  LDG.E R16, desc[UR8][R6.64+-0x1c] ;  /* 0xffffe40806107981 */ /* 0x000ea8000c1e1900 */
[----:B------:R-:W3:Y:S04]  /*13f0*/  LDG.E R18, desc[UR8][R6.64+-0x18] ;  /* 0xffffe80806127981 */ /* 0x000ee8000c1e1900 */
[----:B------:R-:W4:Y:S04]  /*1400*/  LDG.E R20, desc[UR8][R6.64+-0x14] ;  /* 0xffffec0806147981 */ /* 0x000f28000c1e1900 */
        /* <DEDUP_REMOVED lines=12> */
[----:B------:R0:W4:Y:S01]  /*14d0*/  LDG.E R8, desc[UR8][R6.64+0x20] ;  /* 0x0000200806087981 */ /* 0x000122000c1e1900 */
[----:B------:R-:W-:Y:S01]  /*14e0*/  UIADD3 UR5, UPT, UPT, UR5, 0x10, URZ ;  /* 0x0000001005057890 */ /* 0x000fe2000fffe0ff */
[----:B------:R-:W-:-:S03]  /*14f0*/  VIADD R9, R9, 0x10 ;  /* 0x0000001009097836 */ /* 0x000fc60000000000 */
[----:B------:R-:W-:Y:S01]  /*1500*/  UISETP.NE.AND UP0, UPT, UR5, URZ, UPT ;  /* 0x000000ff0500728c */ /* 0x000fe2000bf05270 */
[----:B--2--5:R-:W-:-:S04]  /*1510*/  FSETP.GT.AND P2, PT, R15, R16, PT ;  /* 0x000000100f00720b */ /* 0x024fc80003f44000 */
[----:B------:R-:W-:-:S04]  /*1520*/  FSEL R15, R16, R15, P2 ;  /* 0x0000000f100f7208 */ /* 0x000fc80001000000 */
[----:B---3--:R-:W-:-:S04]  /*1530*/  FSETP.GT.AND P3, PT, R15, R18, PT ;  /* 0x000000120f00720b */ /* 0x008fc80003f64000 */
[----:B------:R-:W-:Y:S01]  /*1540*/  FSEL R15, R18, R15, P3 ;  /* 0x0000000f120f7208 */ /* 0x000fe20001800000 */
[----:B------:R-:W-:-:S03]  /*1550*/  @P2 VIADD R0, R10, 0x1 ;  /* 0x000000010a002836 */ /* 0x000fc60000000000 */
[----:B----4-:R-:W-:-:S04]  /*1560*/  FSETP.GT.AND P1, PT, R15, R20, PT ;  /* 0x000000140f00720b */ /* 0x010fc80003f24000 */
[----:B------:R-:W-:Y:S01]  /*1570*/  FSEL R15, R20, R15, P1 ;  /* 0x0000000f140f7208 */ /* 0x000fe20000800000 */
[----:B------:R-:W-:-:S03]  /*1580*/  @P3 VIADD R0, R10, 0x2 ;  /* 0x000000020a003836 */ /* 0x000fc60000000000 */
[----:B------:R-:W-:-:S04]  /*1590*/  FSETP.GT.AND P6, PT, R15, R22, PT ;  /* 0x000000160f00720b */ /* 0x000fc80003fc4000 */
        /* <DEDUP_REMOVED lines=34> */
[----:B------:R-:W-:Y:S01]  /*17c0*/  @P2 VIADD R0, R10, 0xe ;  /* 0x0000000e0a002836 */ /* 0x000fe20000000000 */
[----:B0-----:R-:W-:Y:S02]  /*17d0*/  IADD3 R6, P2, PT, R6, 0x40, RZ ;  /* 0x0000004006067810 */ /* 0x001fe40007f5e0ff */
[----:B------:R-:W-:-:S03]  /*17e0*/  FSETP.GT.AND P0, PT, R11, R8, PT ;  /* 0x000000080b00720b */ /* 0x000fc60003f04000 */
[----:B------:R-:W-:Y:S01]  /*17f0*/  IMAD.X R7, RZ, RZ, R7, P2 ;  /* 0x000000ffff077224 */ /* 0x000fe200010e0607 */
[----:B------:R-:W-:Y:S01]  /*1800*/  FSEL R15, R8, R11, P0 ;  /* 0x0000000b080f7208 */ /* 0x000fe20000000000 */
[C---:B------:R-:W-:Y:S02]  /*1810*/  @P1 VIADD R0, R10.reuse, 0xf ;  /* 0x0000000f0a001836 */ /* 0x040fe40000000000 */
[----:B------:R-:W-:-:S05]  /*1820*/  VIADD R10, R10, 0x10 ;  /* 0x000000100a0a7836 */ /* 0x000fca0000000000 */
[----:B------:R-:W-:Y:S01]  /*1830*/  SEL R0, R10, R0, P0 ;  /* 0x000000000a007207 */ /* 0x000fe20000000000 */
[----:B------:R-:W-:Y:S06]  /*1840*/  BRA.U UP0, `(.L_x_33) ;  /* 0xfffffff900e47547 */ /* 0x000fec000b83ffff */
[----:B------:R-:W-:-:S07]  /*1850*/  VIADD R9, R9, 0xfffffff9 ;  /* 0xfffffff909097836 */ /* 0x000fce0000000000 */
.L_x_32:
[----:B------:R-:W-:-:S09]  /*1860*/  UISETP.NE.AND UP0, UPT, UR6, URZ, UPT ;  /* 0x000000ff0600728c */ /* 0x000fd2000bf05270 */
[----:B------:R-:W-:Y:S05]  /*1870*/  BRA.U !UP0, `(.L_x_31) ;  /* 0x0000000508307547 */ /* 0x000fea000b800000 */
[----:B------:R-:W-:Y:S02]  /*1880*/  UISETP.GE.U32.AND UP0, UPT, UR6, 0x8, UPT ;  /* 0x000000080600788c */ /* 0x000fe4000bf06070 */
[----:B------:R-:W-:-:S04]  /*1890*/  ULOP3.LUT UR5, UR4, 0x7, URZ, 0xc0, !UPT ;  /* 0x0000000704057892 */ /* 0x000fc8000f8ec0ff */
[----:B------:R-:W-:-:S03]  /*18a0*/  UISETP.NE.AND UP1, UPT, UR5, URZ, UPT ;  /* 0x000000ff0500728c */ /* 0x000fc6000bf25270 */
[----:B------:R-:W-:Y:S08]  /*18b0*/  BRA.U !UP0, `(.L_x_34) ;  /* 0x00000001088c7547 */ /* 0x000ff0000b800000 */
[----:B0-----:R-:W-:-:S05]  /*18c0*/  IMAD.WIDE R6, R9, 0x4, R4 ;  /* 0x0000000409067825 */ /* 0x001fca00078e0204 */
[----:B------:R-:W2:Y:S04]  /*18d0*/  LDG.E R8, desc[UR8][R6.64] ;  /* 0x0000000806087981 */ /* 0x000ea8000c1e1900 */
[----:B------:R-:W3:Y:S04]  /*18e0*/  LDG.E R11, desc[UR8][R6.64+0x4] ;  /* 0x00000408060b7981 */ /* 0x000ee8000c1e1900 */
[----:B------:R-:W4:Y:S04]  /*18f0*/  LDG.E R13, desc[UR8][R6.64+0x8] ;  /* 0x00000808060d7981 */ /* 0x000f28000c1e1900 */
[----:B------:R-:W4:Y:S04]  /*1900*/  LDG.E R17, desc[UR8][R6.64+0xc] ;  /* 0x00000c0806117981 */ /* 0x000f28000c1e1900 */
[----:B------:R-:W4:Y:S04]  /*1910*/  LDG.E R19, desc[UR8][R6.64+0x10] ;  /* 0x0000100806137981 */ /* 0x000f28000c1e1900 */
[----:B------:R-:W4:Y:S04]  /*1920*/  LDG.E R21, desc[UR8][R6.64+0x14] ;  /* 0x0000140806157981 */ /* 0x000f28000c1e1900 */
[----:B------:R-:W4:Y:S04]  /*1930*/  LDG.E R23, desc[UR8][R6.64+0x18] ;  /* 0x0000180806177981 */ /* 0x000f28000c1e1900 */
[----:B------:R0:W4:Y:S02]  /*1940*/  LDG.E R25, desc[UR8][R6.64+0x1c] ;  /* 0x00001c0806197981 */ /* 0x000124000c1e1900 */
[----:B0-----:R-:W-:-:S02]  /*1950*/  IMAD.IADD R7, R3, 0x1, R9 ;  /* 0x0000000103077824 */ /* 0x001fc400078e0209 */
[----:B------:R-:W-:Y:S01]  /*1960*/  VIADD R9, R9, 0x8 ;  /* 0x0000000809097836 */ /* 0x000fe20000000000 */
[----:B--2--5:R-:W-:-:S04]  /*1970*/  FSETP.GT.AND P2, PT, R15, R8, PT ;  /* 0x000000080f00720b */ /* 0x024fc80003f44000 */
[----:B------:R-:W-:Y:S02]  /*1980*/  FSEL R8, R8, R15, P2 ;  /* 0x0000000f08087208 */ /* 0x000fe40001000000 */
[----:B------:R-:W-:Y:S02]  /*1990*/  SEL R0, R7, R0, P2 ;  /* 0x0000000007007207 */ /* 0x000fe40001000000 */
[----:B---3--:R-:W-:-:S04]  /*19a0*/  FSETP.GT.AND P3, PT, R8, R11, PT ;  /* 0x0000000b0800720b */ /* 0x008fc80003f64000 */
[----:B------:R-:W-:-:S04]  /*19b0*/  FSEL R8, R11, R8, P3 ;  /* 0x000000080b087208 */ /* 0x000fc80001800000 */
        /* <DEDUP_REMOVED lines=17> */
[----:B------:R-:W-:-:S08]  /*1ad0*/  @P2 VIADD R0, R7, 0x6 ;  /* 0x0000000607002836 */ /* 0x000fd00000000000 */
[----:B------:R-:W-:-:S07]  /*1ae0*/  @P3 VIADD R0, R7, 0x7 ;  /* 0x0000000707003836 */ /* 0x000fce0000000000 */
.L_x_34:
        /* <DEDUP_REMOVED lines=9> */
[----:B------:R-:W4:Y:S01]  /*1b80*/  LDG.E R17, desc[UR8][R6.64+0xc] ;  /* 0x00000c0806117981 */ /* 0x000f22000c1e1900 */
[----:B--2--5:R-:W-:-:S04]  /*1b90*/  FSETP.GT.AND P0, PT, R15, R8, PT ;  /* 0x000000080f00720b */ /* 0x024fc80003f04000 */
[----:B------:R-:W-:-:S04]  /*1ba0*/  FSEL R8, R8, R15, P0 ;  /* 0x0000000f08087208 */ /* 0x000fc80000000000 */
[----:B---3--:R-:W-:-:S04]  /*1bb0*/  FSETP.GT.AND P1, PT, R8, R11, PT ;  /* 0x0000000b0800720b */ /* 0x008fc80003f24000 */
[----:B------:R-:W-:Y:S01]  /*1bc0*/  FSEL R8, R11, R8, P1 ;  /* 0x000000080b087208 */ /* 0x000fe20000800000 */
[----:B------:R-:W-:Y:S02]  /*1bd0*/  IMAD.IADD R11, R3, 0x1, R9 ;  /* 0x00000001030b7824 */ /* 0x000fe400078e0209 */
[----:B------:R-:W-:Y:S01]  /*1be0*/  VIADD R9, R9, 0x4 ;  /* 0x0000000409097836 */ /* 0x000fe20000000000 */
[----:B----4-:R-:W-:Y:S02]  /*1bf0*/  FSETP.GT.AND P2, PT, R8, R13, PT ;  /* 0x0000000d0800720b */ /* 0x010fe40003f44000 */
[----:B------:R-:W-:Y:S02]  /*1c00*/  SEL R0, R11, R0, P0 ;  /* 0x000000000b007207 */ /* 0x000fe40000000000 */
[----:B------:R-:W-:Y:S01]  /*1c10*/  FSEL R8, R13, R8, P2 ;  /* 0x000000080d087208 */ /* 0x000fe20001000000 */
[----:B------:R-:W-:-:S03]  /*1c20*/  @P1 VIADD R0, R11, 0x1 ;  /* 0x000000010b001836 */ /* 0x000fc60000000000 */
[----:B------:R-:W-:-:S04]  /*1c30*/  FSETP.GT.AND P3, PT, R8, R17, PT ;  /* 0x000000110800720b */ /* 0x000fc80003f64000 */
[----:B------:R-:W-:Y:S01]  /*1c40*/  FSEL R15, R17, R8, P3 ;  /* 0x00000008110f7208 */ /* 0x000fe20001800000 */
[----:B------:R-:W-:-:S08]  /*1c50*/  @P2 VIADD R0, R11, 0x2 ;  /* 0x000000020b002836 */ /* 0x000fd00000000000 */
[----:B------:R-:W-:-:S07]  /*1c60*/  @P3 VIADD R0, R11, 0x3 ;  /* 0x000000030b003836 */ /* 0x000fce0000000000 */
.L_x_35:
[----:B------:R-:W-:Y:S05]  /*1c70*/  BRA.U !UP1, `(.L_x_31) ;  /* 0x0000000109307547 */ /* 0x000fea000b800000 */
[----:B------:R-:W-:Y:S01]  /*1c80*/  IMAD.IADD R11, R3, 0x1, R9 ;  /* 0x00000001030b7824 */ /* 0x000fe200078e0209 */
[----:B------:R-:W-:-:S12]  /*1c90*/  UIADD3 UR4, UPT, UPT, -UR4, URZ, URZ ;  /* 0x000000ff04047290 */ /* 0x000fd8000fffe1ff */
.L_x_36:
[----:B0-----:R-:W-:-:S06]  /*1ca0*/  IMAD.WIDE R6, R9, 0x4, R4 ;  /* 0x0000000409067825 */ /* 0x001fcc00078e0204 */
[----:B------:R-:W2:Y:S01]  /*1cb0*/  LDG.E R6, desc[UR8][R6.64] ;  /* 0x0000000806067981 */ /* 0x000ea2000c1e1900 */
[----:B------:R-:W-:Y:S01]  /*1cc0*/  UIADD3 UR4, UPT, UPT, UR4, 0x1, URZ ;  /* 0x0000000104047890 */ /* 0x000fe2000fffe0ff */
[----:B------:R-:W-:-:S03]  /*1cd0*/  VIADD R9, R9, 0x1 ;  /* 0x0000000109097836 */ /* 0x000fc60000000000 */
[----:B------:R-:W-:Y:S01]  /*1ce0*/  UISETP.NE.AND UP0, UPT, UR4, URZ, UPT ;  /* 0x000000ff0400728c */ /* 0x000fe2000bf05270 */
[----:B--2--5:R-:W-:-:S04]  /*1cf0*/  FSETP.GT.AND P0, PT, R15, R6, PT ;  /* 0x000000060f00720b */ /* 0x024fc80003f04000 */
[C---:B------:R-:W-:Y:S01]  /*1d00*/  SEL R0, R11.reuse, R0, P0 ;  /* 0x000000000b007207 */ /* 0x040fe20000000000 */
[----:B------:R-:W-:Y:S01]  /*1d10*/  VIADD R11, R11, 0x1 ;  /* 0x000000010b0b7836 */ /* 0x000fe20000000000 */
[----:B------:R-:W-:Y:S02]  /*1d20*/  FSEL R15, R6, R15, P0 ;  /* 0x0000000f060f7208 */ /* 0x000fe40000000000 */
[----:B------:R-:W-:Y:S05]  /*1d30*/  BRA.U UP0, `(.L_x_36) ;  /* 0xfffffffd00d87547 */ /* 0x000fea000b83ffff */
.L_x_31:
[----:B-1----:R-:W1:Y:S01]  /*1d40*/  LDC.64 R4, c[0x0][0x388] ;  /* 0x0000e200ff047b82 */ /* 0x002e620000000a00 */
[----:B0-----:R-:W-:Y:S02]  /*1d50*/  IMAD.IADD R7, R0, 0x1, -R3 ;  /* 0x0000000100077824 */ /* 0x001fe400078e0a03 */
[----:B-1----:R-:W-:-:S05]  /*1d60*/  IMAD.WIDE.U32 R2, R2, 0x4, R4 ;  /* 0x0000000402027825 */ /* 0x002fca00078e0004 */
[----:B------:R-:W-:Y:S01]  /*1d70*/  STG.E desc[UR8][R2.64], R7 ;  /* 0x0000000702007986 */ /* 0x000fe2000c101908 */
[----:B------:R-:W-:Y:S05]  /*1d80*/  EXIT ;  /* 0x000000000000794d */ /* 0x000fea0003800000 */
        .weak           $__internal_0_$__cuda_sm20_dsqrt_rn_f64_mediumpath_v1
        .type           $__internal_0_$__cuda_sm20_dsqrt_rn_f64_mediumpath_v1,@function
        .size           $__internal_0_$__cuda_sm20_dsqrt_rn_f64_mediumpath_v1,($_Z22assign_clusters_kernelP5PointPiS0_Pfjj$__internal_accurate_pow - $__internal_0_$__cuda_sm20_dsqrt_rn_f64_mediumpath_v1)
$__internal_0_$__cuda_sm20_dsqrt_rn_f64_mediumpath_v1:
[----:B------:R-:W-:Y:S01]  /*1d90*/  ISETP.GE.U32.AND P0, PT, R16, -0x3400000, PT ;  /* 0xfcc000001000780c */ /* 0x000fe20003f06070 */
[----:B------:R-:W-:Y:S01]  /*1da0*/  BSSY.RECONVERGENT B1, `(.L_x_37) ;  /* 0x0000025000017945 */ /* 0x000fe20003800200 */
[----:B------:R-:W-:Y:S02]  /*1db0*/  IMAD.MOV.U32 R16, RZ, RZ, R0 ;  /* 0x000000ffff107224 */ /* 0x000fe400078e0000 */
[----:B------:R-:W-:-:S09]  /*1dc0*/  IMAD.MOV.U32 R23, RZ, RZ, R15 ;  /* 0x000000ffff177224 */ /* 0x000fd200078e000f */
[----:B------:R-:W-:Y:S05]  /*1dd0*/  @!P0 BRA `(.L_x_38) ;  /* 0x0000000000208947 */ /* 0x000fea0003800000 */
[----:B------:R-:W-:-:S10]  /*1de0*/  DFMA.RM R18, R20, R18, R22 ;  /* 0x000000121412722b */ /* 0x000fd40000004016 */
[----:B------:R-:W-:-:S05]  /*1df0*/  IADD3 R20, P0, PT, R18, 0x1, RZ ;  /* 0x0000000112147810 */ /* 0x000fca0007f1e0ff */
[----:B------:R-:W-:-:S06]  /*1e00*/  IMAD.X R21, RZ, RZ, R19, P0 ;  /* 0x000000ffff157224 */ /* 0x000fcc00000e0613 */
[----:B------:R-:W-:-:S08]  /*1e10*/  DFMA.RP R16, -R18, R20, R16 ;  /* 0x000000141210722b */ /* 0x000fd00000008110 */
[----:B------:R-:W-:-:S06]  /*1e20*/  DSETP.GT.AND P0, PT, R16, RZ, PT ;  /* 0x000000ff1000722a */ /* 0x000fcc0003f04000 */
[----:B------:R-:W-:Y:S02]  /*1e30*/  FSEL R18, R20, R18, P0 ;  /* 0x0000001214127208 */ /* 0x000fe40000000000 */
[----:B------:R-:W-:Y:S01]  /*1e40*/  FSEL R19, R21, R19, P0 ;  /* 0x0000001315137208 */ /* 0x000fe20000000000 */
[----:B------:R-:W-:Y:S06]  /*1e50*/  BRA `(.L_x_39) ;  /* 0x0000000000647947 */ /* 0x000fec0003800000 */
.L_x_38:
[----:B------:R-:W-:-:S14]  /*1e60*/  DSETP.NE.AND P0, PT, R16, RZ, PT ;  /* 0x000000ff1000722a */ /* 0x000fdc0003f05000 */
[----:B------:R-:W-:Y:S05]  /*1e70*/  @!P0 BRA `(.L_x_40) ;  /* 0x0000000000588947 */ /* 0x000fea0003800000 */
[----:B------:R-:W-:-:S13]  /*1e80*/  ISETP.GE.AND P0, PT, R17, RZ, PT ;  /* 0x000000ff1100720c */ /* 0x000fda0003f06270 */
[----:B------:R-:W-:Y:S02]  /*1e90*/  @!P0 IMAD.MOV.U32 R18, RZ, RZ, 0x0 ;  /* 0x00000000ff128424 */ /* 0x000fe400078e00ff */
[----:B------:R-:W-:Y:S01]  /*1ea0*/  @!P0 IMAD.MOV.U32 R19, RZ, RZ, -0x80000 ;  /* 0xfff80000ff138424 */ /* 0x000fe200078e00ff */
[----:B------:R-:W-:Y:S06]  /*1eb0*/  @!P0 BRA `(.L_x_39) ;  /* 0x00000000004c8947 */ /* 0x000fec0003800000 */
[----:B------:R-:W-:-:S13]  /*1ec0*/  ISETP.GT.AND P0, PT, R17, 0x7fefffff, PT ;  /* 0x7fefffff1100780c */ /* 0x000fda0003f04270 */
[----:B------:R-:W-:Y:S05]  /*1ed0*/  @P0 BRA `(.L_x_40) ;  /* 0x0000000000400947 */ /* 0x000fea0003800000 */
[----:B------:R-:W-:Y:S01]  /*1ee0*/  DMUL R16, R16, 8.11296384146066816958e+31 ;  /* 0x4690000010107828 */ /* 0x000fe20000000000 */
[----:B------:R-:W-:Y:S02]  /*1ef0*/  IMAD.MOV.U32 R18, RZ, RZ, RZ ;  /* 0x000000ffff127224 */ /* 0x000fe400078e00ff */
[----:B------:R-:W-:Y:S02]  /*1f00*/  IMAD.MOV.U32 R22, RZ, RZ, 0x0 ;  /* 0x00000000ff167424 */ /* 0x000fe400078e00ff */
[----:B------:R-:W-:Y:S01]  /*1f10*/  IMAD.MOV.U32 R23, RZ, RZ, 0x3fd80000 ;  /* 0x3fd80000ff177424 */ /* 0x000fe200078e00ff */
[----:B------:R-:W0:Y:S02]  /*1f20*/  MUFU.RSQ64H R19, R17 ;  /* 0x0000001100137308 */ /* 0x000e240000001c00 */
[----:B0-----:R-:W-:-:S08]  /*1f30*/  DMUL R20, R18, R18 ;  /* 0x0000001212147228 */ /* 0x001fd00000000000 */
[----:B------:R-:W-:-:S08]  /*1f40*/  DFMA R20, R16, -R20, 1 ;  /* 0x3ff000001014742b */ /* 0x000fd00000000814 */
[----:B------:R-:W-:Y:S02]  /*1f50*/  DFMA R22, R20, R22, 0.5 ;  /* 0x3fe000001416742b */ /* 0x000fe40000000016 */
[----:B------:R-:W-:-:S08]  /*1f60*/  DMUL R20, R18, R20 ;  /* 0x0000001412147228 */ /* 0x000fd00000000000 */
[----:B------:R-:W-:-:S08]  /*1f70*/  DFMA R20, R22, R20, R18 ;  /* 0x000000141614722b */ /* 0x000fd00000000012 */
[----:B------:R-:W-:Y:S02]  /*1f80*/  DMUL R18, R16, R20 ;  /* 0x0000001410127228 */ /* 0x000fe40000000000 */
[----:B------:R-:W-:-:S06]  /*1f90*/  VIADD R21, R21, 0xfff00000 ;  /* 0xfff0000015157836 */ /* 0x000fcc0000000000 */
[----:B------:R-:W-:-:S08]  /*1fa0*/  DFMA R22, R18, -R18, R16 ;  /* 0x800000121216722b */ /* 0x000fd00000000010 */
[----:B------:R-:W-:-:S10]  /*1fb0*/  DFMA R18, R20, R22, R18 ;  /* 0x000000161412722b */ /* 0x000fd40000000012 */
[----:B------:R-:W-:Y:S01]  /*1fc0*/  VIADD R19, R19, 0xfcb00000 ;  /* 0xfcb0000013137836 */ /* 0x000fe20000000000 */
[----:B------:R-:W-:Y:S06]  /*1fd0*/  BRA `(.L_x_39) ;  /* 0x0000000000047947 */ /* 0x000fec0003800000 */
.L_x_40:
[----:B------:R-:W-:-:S11]  /*1fe0*/  DADD R18, R16, R16 ;  /* 0x0000000010127229 */ /* 0x000fd60000000010 */
.L_x_39:
[----:B------:R-:W-:Y:S05]  /*1ff0*/  BSYNC.RECONVERGENT B1 ;  /* 0x0000000000017941 */ /* 0x000fea0003800200 */
.L_x_37:
[----:B------:R-:W-:Y:S02]  /*2000*/  IMAD.MOV.U32 R15, RZ, RZ, 0x0 ;  /* 0x00000000ff0f7424 */ /* 0x000fe400078e00ff */
[----:B------:R-:W-:Y:S02]  /*2010*/  IMAD.MOV.U32 R22, RZ, RZ, R18 ;  /* 0x000000ffff167224 */ /* 0x000fe400078e0012 */
[----:B------:R-:W-:Y:S01]  /*2020*/  IMAD.MOV.U32 R23, RZ, RZ, R19 ;  /* 0x000000ffff177224 */ /* 0x000fe200078e0013 */
[----:B------:R-:W-:Y:S06]  /*2030*/  RET.REL.NODEC R14 `(_Z22assign_clusters_kernelP5PointPiS0_Pfjj) ;  /* 0xffffffdc0ef07950 */ /* 0x000fec0003c3ffff */
        .type           $_Z22assign_clusters_kernelP5PointPiS0_Pfjj$__internal_accurate_pow,@function
        .size           $_Z22assign_clusters_kernelP5PointPiS0_Pfjj$__internal_accurate_pow,(.L_x_44 - $_Z22assign_clusters_kernelP5PointPiS0_Pfjj$__internal_accurate_pow)
$_Z22assign_clusters_kernelP5PointPiS0_Pfjj$__internal_accurate_pow:
[----:B------:R-:W-:Y:S01]  /*2040*/  ISETP.GT.U32.AND P0, PT, R35, 0xfffff, PT ;  /* 0x000fffff2300780c */ /* 0x000fe20003f04070 */
[----:B------:R-:W-:Y:S01]  /*2050*/  IMAD.MOV.U32 R16, RZ, RZ, R35 ;  /* 0x000000ffff107224 */ /* 0x000fe200078e0023 */
[----:B------:R-:W-:Y:S01]  /*2060*/  UMOV UR4, 0x7d2cafe2 ;  /* 0x7d2cafe200047882 */ /* 0x000fe20000000000 */
[----:B------:R-:W-:Y:S01]  /*2070*/  IMAD.MOV.U32 R20, RZ, RZ, 0x41ad3b5a ;  /* 0x41ad3b5aff147424 */ /* 0x000fe200078e00ff */
[----:B------:R-:W-:Y:S01]  /*2080*/  UMOV UR5, 0x3eb0f5ff ;  /* 0x3eb0f5ff00057882 */ /* 0x000fe20000000000 */
[----:B------:R-:W-:Y:S01]  /*2090*/  IMAD.MOV.U32 R21, RZ, RZ, 0x3ed0f5d2 ;  /* 0x3ed0f5d2ff157424 */ /* 0x000fe200078e00ff */
[----:B------:R-:W-:Y:S01]  /*20a0*/  UMOV UR10, 0x3b39803f ;  /* 0x3b39803f000a7882 */ /* 0x000fe20000000000 */
[----:B------:R-:W-:-:S06]  /*20b0*/  UMOV UR11, 0x3c7abc9e ;  /* 0x3c7abc9e000b7882 */ /* 0x000fcc0000000000 */
[----:B------:R-:W-:Y:S01]  /*20c0*/  @!P0 DMUL R14, R34, 1.80143985094819840000e+16 ;  /* 0x43500000220e8828 */ /* 0x000fe20000000000 */
[----:B------:R-:W-:-:S09]  /*20d0*/  SHF.R.U32.HI R35, RZ, 0x14, R35 ;  /* 0x00000014ff237819 */ /* 0x000fd20000011623 */
[----:B------:R-:W-:Y:S01]  /*20e0*/  @!P0 IMAD.MOV.U32 R16, RZ, RZ, R15 ;  /* 0x000000ffff108224 */ /* 0x000fe200078e000f */
[----:B------:R-:W-:Y:S01]  /*20f0*/  @!P0 LEA.HI R35, R15, 0xffffffca, RZ, 0xc ;  /* 0xffffffca0f238811 */ /* 0x000fe200078f60ff */
[----:B------:R-:W-:-:S03]  /*2100*/  @!P0 IMAD.MOV.U32 R34, RZ, RZ, R14 ;  /* 0x000000ffff228224 */ /* 0x000fc600078e000e */
[----:B------:R-:W-:Y:S01]  /*2110*/  LOP3.LUT R17, R16, 0x800fffff, RZ, 0xc0, !PT ;  /* 0x800fffff10117812 */ /* 0x000fe200078ec0ff */
[----:B------:R-:W-:Y:S02]  /*2120*/  IMAD.MOV.U32 R18, RZ, RZ, R34 ;  /* 0x000000ffff127224 */ /* 0x000fe400078e0022 */
[----:B------:R-:W-:Y:S01]  /*2130*/  IMAD.MOV.U32 R16, RZ, RZ, RZ ;  /* 0x000000ffff107224 */ /* 0x000fe200078e00ff */
[----:B------:R-:W-:-:S04]  /*2140*/  LOP3.LUT R17, R17, 0x3ff00000, RZ, 0xfc, !PT ;  /* 0x3ff0000011117812 */ /* 0x000fc800078efcff */
[----:B------:R-:W-:Y:S01]  /*2150*/  ISETP.GE.U32.AND P1, PT, R17, 0x3ff6a09f, PT ;  /* 0x3ff6a09f1100780c */ /* 0x000fe20003f26070 */
[----:B------:R-:W-:-:S12]  /*2160*/  IMAD.MOV.U32 R19, RZ, RZ, R17 ;  /* 0x000000ffff137224 */ /* 0x000fd800078e0011 */
[----:B------:R-:W-:-:S04]  /*2170*/  @P1 VIADD R14, R19, 0xfff00000 ;  /* 0xfff00000130e1836 */ /* 0x000fc80000000000 */
[----:B------:R-:W-:-:S06]  /*2180*/  @P1 IMAD.MOV.U32 R19, RZ, RZ, R14 ;  /* 0x000000ffff131224 */ /* 0x000fcc00078e000e */
[C---:B------:R-:W-:Y:S02]  /*2190*/  DADD R24, R18.reuse, 1 ;  /* 0x3ff0000012187429 */ /* 0x040fe40000000000 */
[----:B------:R-:W-:-:S04]  /*21a0*/  DADD R18, R18, -1 ;  /* 0xbff0000012127429 */ /* 0x000fc80000000000 */
[----:B------:R-:W0:Y:S02]  /*21b0*/  MUFU.RCP64H R17, R25 ;  /* 0x0000001900117308 */ /* 0x000e240000001800 */
[----:B0-----:R-:W-:-:S08]  /*21c0*/  DFMA R22, -R24, R16, 1 ;  /* 0x3ff000001816742b */ /* 0x001fd00000000110 */
[----:B------:R-:W-:-:S08]  /*21d0*/  DFMA R22, R22, R22, R22 ;  /* 0x000000161616722b */ /* 0x000fd00000000016 */
[----:B------:R-:W-:-:S08]  /*21e0*/  DFMA R22, R16, R22, R16 ;  /* 0x000000161016722b */ /* 0x000fd00000000010 */
[----:B------:R-:W-:-:S08]  /*21f0*/  DMUL R16, R18, R22 ;  /* 0x0000001612107228 */ /* 0x000fd00000000000 */
[----:B------:R-:W-:-:S08]  /*2200*/  DFMA R16, R18, R22, R16 ;  /* 0x000000161210722b */ /* 0x000fd00000000010 */
[----:B------:R-:W-:-:S08]  /*2210*/  DMUL R28, R16, R16 ;  /* 0x00000010101c7228 */ /* 0x000fd00000000000 */
[----:B------:R-:W-:Y:S01]  /*2220*/  DFMA R20, R28, UR4, R20 ;  /* 0x000000041c147c2b */ /* 0x000fe20008000014 */
[----:B------:R-:W-:Y:S01]  /*2230*/  UMOV UR4, 0x75488a3f ;  /* 0x75488a3f00047882 */ /* 0x000fe20000000000 */
[----:B------:R-:W-:-:S06]  /*2240*/  UMOV UR5, 0x3ef3b20a ;  /* 0x3ef3b20a00057882 */ /* 0x000fcc0000000000 */
[----:B------:R-:W-:Y:S01]  /*2250*/  DFMA R26, R28, R20, UR4 ;  /* 0x000000041c1a7e2b */ /* 0x000fe20008000014 */
[----:B------:R-:W-:Y:S01]  /*2260*/  UMOV UR4, 0xe4faecd5 ;  /* 0xe4faecd500047882 */ /* 0x000fe20000000000 */
[----:B------:R-:W-:Y:S01]  /*2270*/  UMOV UR5, 0x3f1745cd ;  /* 0x3f1745cd00057882 */ /* 0x000fe20000000000 */
[----:B------:R-:W-:-:S05]  /*2280*/  DADD R20, R18, -R16 ;  /* 0x0000000012147229 */ /* 0x000fca0000000810 */
[----:B------:R-:W-:Y:S01]  /*2290*/  DFMA R26, R28, R26, UR4 ;  /* 0x000000041c1a7e2b */ /* 0x000fe2000800001a */
[----:B------:R-:W-:Y:S01]  /*22a0*/  UMOV UR4, 0x258a578b ;  /* 0x258a578b00047882 */ /* 0x000fe20000000000 */
[----:B------:R-:W-:Y:S01]  /*22b0*/  UMOV UR5, 0x3f3c71c7 ;  /* 0x3f3c71c700057882 */ /* 0x000fe20000000000 */
[----:B------:R-:W-:-:S05]  /*22c0*/  DADD R20, R20, R20 ;  /* 0x0000000014147229 */ /* 0x000fca0000000014 */
[----:B------:R-:W-:Y:S01]  /*22d0*/  DFMA R26, R28, R26, UR4 ;  /* 0x000000041c1a7e2b */ /* 0x000fe2000800001a */
[----:B------:R-:W-:Y:S01]  /*22e0*/  UMOV UR4, 0x9242b910 ;  /* 0x9242b91000047882 */ /* 0x000fe20000000000 */
[----:B------:R-:W-:Y:S01]  /*22f0*/  UMOV UR5, 0x3f624924 ;  /* 0x3f62492400057882 */ /* 0x000fe20000000000 */
[----:B------:R-:W-:-:S05]  /*2300*/  DFMA R20, R18, -R16, R20 ;  /* 0x800000101214722b */ /* 0x000fca0000000014 */
[----:B------:R-:W-:Y:S01]  /*2310*/  DFMA R26, R28, R26, UR4 ;  /* 0x000000041c1a7e2b */ /* 0x000fe2000800001a */
[----:B------:R-:W-:Y:S01]  /*2320*/  UMOV UR4, 0x99999dfb ;  /* 0x99999dfb00047882 */ /* 0x000fe20000000000 */
[----:B------:R-:W-:Y:S01]  /*2330*/  UMOV UR5, 0x3f899999 ;  /* 0x3f89999900057882 */ /* 0x000fe20000000000 */
[----:B------:R-:W-:Y:S02]  /*2340*/  DMUL R20, R22, R20 ;  /* 0x0000001416147228 */ /* 0x000fe40000000000 */
[----:B------:R-:W-:-:S03]  /*2350*/  DMUL R22, R16, R16 ;  /* 0x0000001010167228 */ /* 0x000fc60000000000 */
[----:B------:R-:W-:Y:S01]  /*2360*/  DFMA R26, R28, R26, UR4 ;  /* 0x000000041c1a7e2b */ /* 0x000fe2000800001a */
[----:B------:R-:W-:Y:S01]  /*2370*/  UMOV UR4, 0x55555555 ;  /* 0x5555555500047882 */ /* 0x000fe20000000000 */
[----:B------:R-:W-:-:S03]  /*2380*/  UMOV UR5, 0x3fb55555 ;  /* 0x3fb5555500057882 */ /* 0x000fc60000000000 */
[----:B------:R-:W-:-:S03]  /*2390*/  DMUL R14, R16, R22 ;  /* 0x00000016100e7228 */ /* 0x000fc60000000000 */
[----:B------:R-:W-:-:S08]  /*23a0*/  DFMA R18, R28, R26, UR4 ;  /* 0x000000041c127e2b */ /* 0x000fd0000800001a */
[----:B------:R-:W-:Y:S01]  /*23b0*/  DADD R24, -R18, UR4 ;  /* 0x0000000412187e29 */ /* 0x000fe20008000100 */
[----:B------:R-:W-:Y:S01]  /*23c0*/  UMOV UR4, 0xb9e7b0 ;  /* 0x00b9e7b000047882 */ /* 0x000fe20000000000 */
[----:B------:R-:W-:-:S06]  /*23d0*/  UMOV UR5, 0x3c46a4cb ;  /* 0x3c46a4cb00057882 */ /* 0x000fcc0000000000 */
[----:B------:R-:W-:Y:S02]  /*23e0*/  DFMA R24, R28, R26, R24 ;  /* 0x0000001a1c18722b */ /* 0x000fe40000000018 */
[----:B------:R-:W-:Y:S01]  /*23f0*/  DFMA R26, R16, R16, -R22 ;  /* 0x00000010101a722b */ /* 0x000fe20000000816 */
[----:B------:R-:W-:Y:S02]  /*2400*/  VIADD R29, R21, 0x100000 ;  /* 0x00100000151d7836 */ /* 0x000fe40000000000 */
[----:B------:R-:W-:-:S06]  /*2410*/  IMAD.MOV.U32 R28, RZ, RZ, R20 ;  /* 0x000000ffff1c7224 */ /* 0x000fcc00078e0014 */
[----:B------:R-:W-:Y:S02]  /*2420*/  DFMA R26, R16, R28, R26 ;  /* 0x0000001c101a722b */ /* 0x000fe4000000001a */
[----:B------:R-:W-:Y:S01]  /*2430*/  DADD R28, R24, -UR4 ;  /* 0x80000004181c7e29 */ /* 0x000fe20008000000 */
[----:B------:R-:W-:Y:S01]  /*2440*/  UMOV UR4, 0x80000000 ;  /* 0x8000000000047882 */ /* 0x000fe20000000000 */
[----:B------:R-:W-:Y:S01]  /*2450*/  DFMA R24, R16, R22, -R14 ;  /* 0x000000161018722b */ /* 0x000fe2000000080e */
[----:B------:R-:W-:-:S07]  /*2460*/  UMOV UR5, 0x43300000 ;  /* 0x4330000000057882 */ /* 0x000fce0000000000 */
[----:B------:R-:W-:Y:S02]  /*2470*/  DFMA R24, R20, R22, R24 ;  /* 0x000000161418722b */ /* 0x000fe40000000018 */
[----:B------:R-:W-:-:S06]  /*2480*/  DADD R22, R18, R28 ;  /* 0x0000000012167229 */ /* 0x000fcc000000001c */
[----:B------:R-:W-:Y:S02]  /*2490*/  DFMA R24, R16, R26, R24 ;  /* 0x0000001a1018722b */ /* 0x000fe40000000018 */
[----:B------:R-:W-:Y:S02]  /*24a0*/  DADD R26, R18, -R22 ;  /* 0x00000000121a7229 */ /* 0x000fe40000000816 */
[----:B------:R-:W-:-:S06]  /*24b0*/  DMUL R18, R22, R14 ;  /* 0x0000000e16127228 */ /* 0x000fcc0000000000 */
[----:B------:R-:W-:Y:S02]  /*24c0*/  DADD R28, R28, R26 ;  /* 0x000000001c1c7229 */ /* 0x000fe4000000001a */
[----:B------:R-:W-:-:S08]  /*24d0*/  DFMA R26, R22, R14, -R18 ;  /* 0x0000000e161a722b */ /* 0x000fd00000000812 */
[----:B------:R-:W-:-:S08]  /*24e0*/  DFMA R24, R22, R24, R26 ;  /* 0x000000181618722b */ /* 0x000fd0000000001a */
[----:B------:R-:W-:-:S08]  /*24f0*/  DFMA R28, R28, R14, R24 ;  /* 0x0000000e1c1c722b */ /* 0x000fd00000000018 */
[----:B------:R-:W-:-:S08]  /*2500*/  DADD R14, R18, R28 ;  /* 0x00000000120e7229 */ /* 0x000fd0000000001c */
[--C-:B------:R-:W-:Y:S02]  /*2510*/  DADD R22, R16, R14.reuse ;  /* 0x0000000010167229 */ /* 0x100fe4000000000e */
[----:B------:R-:W-:-:S06]  /*2520*/  DADD R18, R18, -R14 ;  /* 0x0000000012127229 */ /* 0x000fcc000000080e */
[----:B------:R-:W-:Y:S02]  /*2530*/  DADD R16, R16, -R22 ;  /* 0x0000000010107229 */ /* 0x000fe40000000816 */
[----:B------:R-:W-:-:S06]  /*2540*/  DADD R18, R28, R18 ;  /* 0x000000001c127229 */ /* 0x000fcc0000000012 */
[----:B------:R-:W-:Y:S01]  /*2550*/  DADD R16, R14, R16 ;  /* 0x000000000e107229 */ /* 0x000fe20000000010 */
[C---:B------:R-:W-:Y:S02]  /*2560*/  VIADD R14, R35.reuse, 0xfffffc01 ;  /* 0xfffffc01230e7836 */ /* 0x040fe40000000000 */
[----:B------:R-:W-:Y:S02]  /*2570*/  @P1 VIADD R14, R35, 0xfffffc02 ;  /* 0xfffffc02230e1836 */ /* 0x000fe40000000000 */
[----:B------:R-:W-:-:S03]  /*2580*/  IMAD.MOV.U32 R15, RZ, RZ, 0x43300000 ;  /* 0x43300000ff0f7424 */ /* 0x000fc600078e00ff */
[----:B------:R-:W-:Y:S01]  /*2590*/  DADD R18, R18, R16 ;  /* 0x0000000012127229 */ /* 0x000fe20000000010 */
[----:B------:R-:W-:-:S06]  /*25a0*/  LOP3.LUT R14, R14, 0x80000000, RZ, 0x3c, !PT ;  /* 0x800000000e0e7812 */ /* 0x000fcc00078e3cff */
[----:B------:R-:W-:Y:S01]  /*25b0*/  DADD R16, R14, -UR4 ;  /* 0x800000040e107e29 */ /* 0x000fe20008000000 */
[----:B------:R-:W-:Y:S01]  /*25c0*/  UMOV UR4, 0xfefa39ef ;  /* 0xfefa39ef00047882 */ /* 0x000fe20000000000 */
[----:B------:R-:W-:Y:S01]  /*25d0*/  DADD R20, R20, R18 ;  /* 0x0000000014147229 */ /* 0x000fe20000000012 */
[----:B------:R-:W-:-:S07]  /*25e0*/  UMOV UR5, 0x3fe62e42 ;  /* 0x3fe62e4200057882 */ /* 0x000fce0000000000 */
[----:B------:R-:W-:-:S08]  /*25f0*/  DADD R18, R22, R20 ;  /* 0x0000000016127229 */ /* 0x000fd00000000014 */
[--C-:B------:R-:W-:Y:S02]  /*2600*/  DFMA R14, R16, UR4, R18.reuse ;  /* 0x00000004100e7c2b */ /* 0x100fe40008000012 */
[----:B------:R-:W-:-:S06]  /*2610*/  DADD R24, R22, -R18 ;  /* 0x0000000016187229 */ /* 0x000fcc0000000812 */
[----:B------:R-:W-:Y:S02]  /*2620*/  DFMA R22, R16, -UR4, R14 ;  /* 0x8000000410167c2b */ /* 0x000fe4000800000e */
[----:B------:R-:W-:-:S06]  /*2630*/  DADD R24, R20, R24 ;  /* 0x0000000014187229 */ /* 0x000fcc0000000018 */
[----:B------:R-:W-:-:S08]  /*2640*/  DADD R22, -R18, R22 ;  /* 0x0000000012167229 */ /* 0x000fd00000000116 */
[----:B------:R-:W-:Y:S01]  /*2650*/  DADD R18, R24, -R22 ;  /* 0x0000000018127229 */ /* 0x000fe20000000816 */
[----:B------:R-:W-:Y:S02]  /*2660*/  IMAD.MOV.U32 R22, RZ, RZ, 0x652b82fe ;  /* 0x652b82feff167424 */ /* 0x000fe400078e00ff */
[----:B------:R-:W-:-:S05]  /*2670*/  IMAD.MOV.U32 R23, RZ, RZ, 0x3ff71547 ;  /* 0x3ff71547ff177424 */ /* 0x000fca00078e00ff */
[----:B------:R-:W-:-:S08]  /*2680*/  DFMA R18, R16, UR10, R18 ;  /* 0x0000000a10127c2b */ /* 0x000fd00008000012 */
[----:B------:R-:W-:-:S08]  /*2690*/  DADD R16, R14, R18 ;  /* 0x000000000e107229 */ /* 0x000fd00000000012 */
[----:B------:R-:W-:Y:S02]  /*26a0*/  DADD R20, R14, -R16 ;  /* 0x000000000e147229 */ /* 0x000fe40000000810 */
[----:B------:R-:W-:-:S06]  /*26b0*/  DMUL R14, R16, 2 ;  /* 0x40000000100e7828 */ /* 0x000fcc0000000000 */
[----:B------:R-:W-:Y:S02]  /*26c0*/  DADD R18, R18, R20 ;  /* 0x0000000012127229 */ /* 0x000fe40000000014 */
[----:B------:R-:W-:-:S08]  /*26d0*/  DFMA R16, R16, 2, -R14 ;  /* 0x400000001010782b */ /* 0x000fd0000000080e */
[----:B------:R-:W-:-:S08]  /*26e0*/  DFMA R18, R18, 2, R16 ;  /* 0x400000001212782b */ /* 0x000fd00000000010 */
[----:B------:R-:W-:-:S08]  /*26f0*/  DADD R24, R14, R18 ;  /* 0x000000000e187229 */ /* 0x000fd00000000012 */
[----:B------:R-:W-:Y:S02]  /*2700*/  DFMA R22, R24, R22, 6.75539944105574400000e+15 ;  /* 0x433800001816742b */ /* 0x000fe40000000016 */
[----:B------:R-:W-:Y:S01]  /*2710*/  FSETP.GEU.AND P0, PT, |R25|, 4.1917929649353027344, PT ;  /* 0x4086232b1900780b */ /* 0x000fe20003f0e200 */
[----:B------:R-:W-:-:S05]  /*2720*/  DADD R14, R14, -R24 ;  /* 0x000000000e0e7229 */ /* 0x000fca0000000818 */
[----:B------:R-:W-:-:S03]  /*2730*/  DADD R16, R22, -6.75539944105574400000e+15 ;  /* 0xc338000016107429 */ /* 0x000fc60000000000 */
[----:B------:R-:W-:-:S05]  /*2740*/  DADD R18, R18, R14 ;  /* 0x0000000012127229 */ /* 0x000fca000000000e */
[----:B------:R-:W-:Y:S01]  /*2750*/  DFMA R20, R16, -UR4, R24 ;  /* 0x8000000410147c2b */ /* 0x000fe20008000018 */
[----:B------:R-:W-:Y:S01]  /*2760*/  UMOV UR4, 0x3b39803f ;  /* 0x3b39803f00047882 */ /* 0x000fe20000000000 */
[----:B------:R-:W-:-:S06]  /*2770*/  UMOV UR5, 0x3c7abc9e ;  /* 0x3c7abc9e00057882 */ /* 0x000fcc0000000000 */
[----:B------:R-:W-:Y:S01]  /*2780*/  DFMA R20, R16, -UR4, R20 ;  /* 0x8000000410147c2b */ /* 0x000fe20008000014 */
[----:B------:R-:W-:Y:S01]  /*2790*/  UMOV UR4, 0x69ce2bdf ;  /* 0x69ce2bdf00047882 */ /* 0x000fe20000000000 */
[----:B------:R-:W-:Y:S01]  /*27a0*/  IMAD.MOV.U32 R16, RZ, RZ, -0x35dec16 ;  /* 0xfca213eaff107424 */ /* 0x000fe200078e00ff */
[----:B------:R-:W-:Y:S01]  /*27b0*/  UMOV UR5, 0x3e5ade15 ;  /* 0x3e5ade1500057882 */ /* 0x000fe20000000000 */
[----:B------:R-:W-:-:S06]  /*27c0*/  IMAD.MOV.U32 R17, RZ, RZ, 0x3e928af3 ;  /* 0x3e928af3ff117424 */ /* 0x000fcc00078e00ff */
[----:B------:R-:W-:Y:S01]  /*27d0*/  DFMA R16, R20, UR4, R16 ;  /* 0x0000000414107c2b */ /* 0x000fe20008000010 */
[----:B------:R-:W-:Y:S01]  /*27e0*/  UMOV UR4, 0x62401315 ;  /* 0x6240131500047882 */ /* 0x000fe20000000000 */
[----:B------:R-:W-:-:S06]  /*27f0*/  UMOV UR5, 0x3ec71dee ;  /* 0x3ec71dee00057882 */ /* 0x000fcc0000000000 */
[----:B------:R-:W-:Y:S01]  /*2800*/  DFMA R16, R20, R16, UR4 ;  /* 0x0000000414107e2b */ /* 0x000fe20008000010 */
        /* <DEDUP_REMOVED lines=20> */
[----:B------:R-:W-:-:S08]  /*2950*/  DFMA R16, R20, R16, UR4 ;  /* 0x0000000414107e2b */ /* 0x000fd00008000010 */
[----:B------:R-:W-:-:S08]  /*2960*/  DFMA R16, R20, R16, 1 ;  /* 0x3ff000001410742b */ /* 0x000fd00000000010 */
[----:B------:R-:W-:-:S10]  /*2970*/  DFMA R16, R20, R16, 1 ;  /* 0x3ff000001410742b */ /* 0x000fd40000000010 */
[----:B------:R-:W-:Y:S02]  /*2980*/  IMAD R21, R22, 0x100000, R17 ;  /* 0x0010000016157824 */ /* 0x000fe400078e0211 */
[----:B------:R-:W-:Y:S01]  /*2990*/  IMAD.MOV.U32 R20, RZ, RZ, R16 ;  /* 0x000000ffff147224 */ /* 0x000fe200078e0010 */
[----:B------:R-:W-:Y:S06]  /*29a0*/  @!P0 BRA `(.L_x_41) ;  /* 0x0000000000308947 */ /* 0x000fec0003800000 */
[----:B------:R-:W-:Y:S01]  /*29b0*/  FSETP.GEU.AND P1, PT, |R25|, 4.2275390625, PT ;  /* 0x408748001900780b */ /* 0x000fe20003f2e200 */
[C---:B------:R-:W-:Y:S02]  /*29c0*/  DADD R20, R24.reuse, +INF ;  /* 0x7ff0000018147429 */ /* 0x040fe40000000000 */
[----:B------:R-:W-:-:S08]  /*29d0*/  DSETP.GEU.AND P0, PT, R24, RZ, PT ;  /* 0x000000ff1800722a */ /* 0x000fd00003f0e000 */
[----:B------:R-:W-:Y:S02]  /*29e0*/  FSEL R20, R20, RZ, P0 ;  /* 0x000000ff14147208 */ /* 0x000fe40000000000 */
[----:B------:R-:W-:Y:S02]  /*29f0*/  @!P1 LEA.HI R14, R22, R22, RZ, 0x1 ;  /* 0x00000016160e9211 */ /* 0x000fe400078f08ff */
[----:B------:R-:W-:Y:S02]  /*2a00*/  FSEL R21, R21, RZ, P0 ;  /* 0x000000ff15157208 */ /* 0x000fe40000000000 */
[----:B------:R-:W-:-:S05]  /*2a10*/  @!P1 SHF.R.S32.HI R14, RZ, 0x1, R14 ;  /* 0x00000001ff0e9819 */ /* 0x000fca000001140e */
[----:B------:R-:W-:Y:S02]  /*2a20*/  @!P1 IMAD.IADD R15, R22, 0x1, -R14 ;  /* 0x00000001160f9824 */ /* 0x000fe400078e0a0e */
[----:B------:R-:W-:Y:S02]  /*2a30*/  @!P1 IMAD R17, R14, 0x100000, R17 ;  /* 0x001000000e119824 */ /* 0x000fe400078e0211 */
[----:B------:R-:W-:Y:S01]  /*2a40*/  @!P1 IMAD.MOV.U32 R14, RZ, RZ, RZ ;  /* 0x000000ffff0e9224 */ /* 0x000fe200078e00ff */
[----:B------:R-:W-:-:S06]  /*2a50*/  @!P1 LEA R15, R15, 0x3ff00000, 0x14 ;  /* 0x3ff000000f0f9811 */ /* 0x000fcc00078ea0ff */
[----:B------:R-:W-:-:S11]  /*2a60*/  @!P1 DMUL R20, R16, R14 ;  /* 0x0000000e10149228 */ /* 0x000fd60000000000 */
.L_x_41:
[----:B------:R-:W-:Y:S01]  /*2a70*/  DFMA R18, R18, R20, R20 ;  /* 0x000000141212722b */ /* 0x000fe20000000014 */
[----:B------:R-:W-:Y:S01]  /*2a80*/  IMAD.MOV.U32 R16, RZ, RZ, R0 ;  /* 0x000000ffff107224 */ /* 0x000fe200078e0000 */
[----:B------:R-:W-:Y:S01]  /*2a90*/  DSETP.NEU.AND P0, PT, |R20|, +INF , PT ;  /* 0x7ff000001400742a */ /* 0x000fe20003f0d200 */
[----:B------:R-:W-:-:S07]  /*2aa0*/  IMAD.MOV.U32 R17, RZ, RZ, 0x0 ;  /* 0x00000000ff117424 */ /* 0x000fce00078e00ff */
[----:B------:R-:W-:Y:S02]  /*2ab0*/  FSEL R15, R20, R18, !P0 ;  /* 0x00000012140f7208 */ /* 0x000fe40004000000 */
[----:B------:R-:W-:Y:S01]  /*2ac0*/  FSEL R14, R21, R19, !P0 ;  /* 0x00000013150e7208 */ /* 0x000fe20004000000 */
[----:B------:R-:W-:Y:S06]  /*2ad0*/  RET.REL.NODEC R16 `(_Z22assign_clusters_kernelP5PointPiS0_Pfjj) ;  /* 0xffffffd410487950 */ /* 0x000fec0003c3ffff */
.L_x_42:
[----:B------:R-:W-:-:S00]  /*2ae0*/  BRA `(.L_x_42) ;  /* 0xfffffffc00fc7947 */ /* 0x000fc0000383ffff */
[----:B------:R-:W-:-:S00]  /*2af0*/  NOP ;  /* 0x0000000000007918 */ /* 0x000fc00000000000 */
        /* <DEDUP_REMOVED lines=8> */
.L_x_44:


//--------------------- .nv.shared.reserved.0     --------------------------
	.section	.nv.shared.reserved.0,"aw",@nobits
	.weak		__nv_reservedSMEM_offset_0_alias
	.size		__nv_reservedSMEM_offset_0_alias, 0, 64
	.other		__nv_reservedSMEM_offset_0_alias,@"STO_CUDA_RESERVED_SHARED STV_DEFAULT"
__nv_reservedSMEM_offset_0_alias:
	.zero		0
	.zero		64


//--------------------- .nv.constant0._Z22assign_clusters_kernelP5PointPiS0_Pfjj --------------------------
	.section	.nv.constant0._Z22assign_clusters_kernelP5PointPiS0_Pfjj,"a",@progbits
	.sectionflags	@""
	.align	4
.nv.constant0._Z22assign_clusters_kernelP5PointPiS0_Pfjj:
	.zero		936


//--------------------- SYMBOLS --------------------------

	.type		.nv.reservedSmem.offset0,@object
	.size		.nv.reservedSmem.offset0,0x4
